//
// Generated by NVIDIA NVVM Compiler
//
// Compiler Build ID: CL-36424714
// Cuda compilation tools, release 13.0, V13.0.88
// Based on NVVM 20.0.0
//

.version 9.0
.target sm_100
.address_size 64

	// .globl	_Z8row_sumsPKfPfm
// _ZZ8row_sumsPKfPfmE5sdata has been demoted
// _ZZ7softmaxPfS_mE5sdata has been demoted

.visible .entry _Z8row_sumsPKfPfm(
	.param .u64 .ptr .align 1 _Z8row_sumsPKfPfm_param_0,
	.param .u64 .ptr .align 1 _Z8row_sumsPKfPfm_param_1,
	.param .u64 _Z8row_sumsPKfPfm_param_2
)
{
	.reg .pred 	%p<11>;
	.reg .b32 	%r<43>;
	.reg .b32 	%f<28>;
	.reg .b64 	%rd<46>;
	// demoted variable
	.shared .align 4 .b8 _ZZ8row_sumsPKfPfmE5sdata[1024];
	ld.param.u64 	%rd16, [_Z8row_sumsPKfPfm_param_0];
	ld.param.u64 	%rd14, [_Z8row_sumsPKfPfm_param_1];
	ld.param.u64 	%rd15, [_Z8row_sumsPKfPfm_param_2];
	cvta.to.global.u64 	%rd1, %rd16;
	mov.u32 	%r1, %tid.x;
	shl.b32 	%r23, %r1, 2;
	mov.u32 	%r24, _ZZ8row_sumsPKfPfmE5sdata;
	add.s32 	%r2, %r24, %r23;
	mov.b32 	%r25, 0;
	st.shared.u32 	[%r2], %r25;
	mov.u32 	%r42, %ntid.x;
	cvt.u64.u32 	%rd2, %r42;
	and.b64  	%rd17, %rd15, -4294967296;
	setp.ne.s64 	%p1, %rd17, 0;
	@%p1 bra 	$L__BB0_2;
	cvt.u32.u64 	%r26, %rd2;
	cvt.u32.u64 	%r27, %rd15;
	div.u32 	%r28, %r27, %r26;
	cvt.u64.u32 	%rd43, %r28;
	bra.uni 	$L__BB0_3;
$L__BB0_2:
	div.u64 	%rd43, %rd15, %rd2;
$L__BB0_3:
	setp.lt.u64 	%p2, %rd15, %rd2;
	@%p2 bra 	$L__BB0_11;
	mov.u32 	%r30, %ctaid.x;
	cvt.u64.u32 	%rd18, %r30;
	cvt.u64.u32 	%rd19, %r1;
	mad.lo.s64 	%rd6, %rd15, %rd18, %rd19;
	max.u64 	%rd7, %rd43, 1;
	and.b64  	%rd44, %rd7, 3;
	setp.lt.u64 	%p3, %rd43, 4;
	mov.b32 	%r41, 0;
	mov.f32 	%f26, 0f00000000;
	@%p3 bra 	$L__BB0_7;
	and.b64  	%rd45, %rd7, -4;
	shl.b32 	%r4, %r42, 2;
	shl.b32 	%r39, %r42, 1;
	mul.lo.s32 	%r38, %r42, 3;
	mov.f32 	%f26, 0f00000000;
	mov.b32 	%r37, 0;
	mov.u32 	%r40, %r42;
	mov.u32 	%r41, %r37;
$L__BB0_6:
	cvt.u64.u32 	%rd20, %r37;
	add.s64 	%rd21, %rd6, %rd20;
	shl.b64 	%rd22, %rd21, 2;
	add.s64 	%rd23, %rd1, %rd22;
	ld.global.f32 	%f11, [%rd23];
	add.f32 	%f12, %f11, %f26;
	cvt.u64.u32 	%rd24, %r40;
	add.s64 	%rd25, %rd6, %rd24;
	shl.b64 	%rd26, %rd25, 2;
	add.s64 	%rd27, %rd1, %rd26;
	ld.global.f32 	%f13, [%rd27];
	add.f32 	%f14, %f13, %f12;
	cvt.u64.u32 	%rd28, %r39;
	add.s64 	%rd29, %rd6, %rd28;
	shl.b64 	%rd30, %rd29, 2;
	add.s64 	%rd31, %rd1, %rd30;
	ld.global.f32 	%f15, [%rd31];
	add.f32 	%f16, %f15, %f14;
	cvt.u64.u32 	%rd32, %r38;
	add.s64 	%rd33, %rd6, %rd32;
	shl.b64 	%rd34, %rd33, 2;
	add.s64 	%rd35, %rd1, %rd34;
	ld.global.f32 	%f17, [%rd35];
	add.f32 	%f26, %f17, %f16;
	add.s32 	%r41, %r41, 4;
	add.s32 	%r40, %r40, %r4;
	add.s32 	%r39, %r39, %r4;
	add.s32 	%r38, %r38, %r4;
	add.s32 	%r37, %r37, %r4;
	add.s64 	%rd45, %rd45, -4;
	setp.eq.s64 	%p4, %rd45, 0;
	@%p4 bra 	$L__BB0_7;
	bra.uni 	$L__BB0_6;
$L__BB0_7:
	setp.eq.s64 	%p5, %rd44, 0;
	@%p5 bra 	$L__BB0_10;
	mul.lo.s32 	%r36, %r42, %r41;
$L__BB0_9:
	.pragma "nounroll";
	cvt.u64.u32 	%rd36, %r36;
	add.s64 	%rd37, %rd6, %rd36;
	shl.b64 	%rd38, %rd37, 2;
	add.s64 	%rd39, %rd1, %rd38;
	ld.global.f32 	%f18, [%rd39];
	add.f32 	%f26, %f18, %f26;
	add.s32 	%r36, %r36, %r42;
	add.s64 	%rd44, %rd44, -1;
	setp.ne.s64 	%p6, %rd44, 0;
	@%p6 bra 	$L__BB0_9;
$L__BB0_10:
	st.shared.f32 	[%r2], %f26;
$L__BB0_11:
	setp.lt.u32 	%p7, %r42, 2;
	@%p7 bra 	$L__BB0_15;
$L__BB0_12:
	shr.u32 	%r22, %r42, 1;
	bar.sync 	0;
	setp.ge.u32 	%p8, %r1, %r22;
	@%p8 bra 	$L__BB0_14;
	shl.b32 	%r32, %r22, 2;
	add.s32 	%r33, %r2, %r32;
	ld.shared.f32 	%f19, [%r33];
	ld.shared.f32 	%f20, [%r2];
	add.f32 	%f21, %f19, %f20;
	st.shared.f32 	[%r2], %f21;
$L__BB0_14:
	setp.gt.u32 	%p9, %r42, 3;
	mov.u32 	%r42, %r22;
	@%p9 bra 	$L__BB0_12;
$L__BB0_15:
	setp.ne.s32 	%p10, %r1, 0;
	@%p10 bra 	$L__BB0_17;
	ld.shared.f32 	%f22, [_ZZ8row_sumsPKfPfmE5sdata];
	mov.u32 	%r34, %ctaid.x;
	cvta.to.global.u64 	%rd40, %rd14;
	mul.wide.u32 	%rd41, %r34, 4;
	add.s64 	%rd42, %rd40, %rd41;
	st.global.f32 	[%rd42], %f22;
$L__BB0_17:
	ret;

}
	// .globl	_Z7softmaxPfS_m
.visible .entry _Z7softmaxPfS_m(
	.param .u64 .ptr .align 1 _Z7softmaxPfS_m_param_0,
	.param .u64 .ptr .align 1 _Z7softmaxPfS_m_param_1,
	.param .u64 _Z7softmaxPfS_m_param_2
)
{
	.reg .pred 	%p<16>;
	.reg .b32 	%r<80>;
	.reg .b32 	%f<93>;
	.reg .b64 	%rd<78>;
	// demoted variable
	.shared .align 4 .b8 _ZZ7softmaxPfS_mE5sdata[1024];
	ld.param.u64 	%rd24, [_Z7softmaxPfS_m_param_0];
	ld.param.u64 	%rd22, [_Z7softmaxPfS_m_param_1];
	ld.param.u64 	%rd23, [_Z7softmaxPfS_m_param_2];
	cvta.to.global.u64 	%rd1, %rd24;
	mov.u32 	%r1, %tid.x;
	shl.b32 	%r40, %r1, 2;
	mov.u32 	%r41, _ZZ7softmaxPfS_mE5sdata;
	add.s32 	%r2, %r41, %r40;
	mov.b32 	%r42, 0;
	st.shared.u32 	[%r2], %r42;
	mov.u32 	%r3, %ntid.x;
	cvt.u64.u32 	%rd2, %r3;
	and.b64  	%rd25, %rd23, -4294967296;
	setp.ne.s64 	%p1, %rd25, 0;
	@%p1 bra 	$L__BB1_2;
	cvt.u32.u64 	%r43, %rd2;
	cvt.u32.u64 	%r44, %rd23;
	div.u32 	%r45, %r44, %r43;
	cvt.u64.u32 	%rd73, %r45;
	bra.uni 	$L__BB1_3;
$L__BB1_2:
	div.u64 	%rd73, %rd23, %rd2;
$L__BB1_3:
	setp.lt.u64 	%p2, %rd23, %rd2;
	@%p2 bra 	$L__BB1_11;
	mov.u32 	%r47, %ctaid.x;
	cvt.u64.u32 	%rd26, %r47;
	cvt.u64.u32 	%rd27, %r1;
	mad.lo.s64 	%rd6, %rd23, %rd26, %rd27;
	max.u64 	%rd7, %rd73, 1;
	and.b64  	%rd74, %rd7, 3;
	setp.lt.u64 	%p3, %rd73, 4;
	mov.b32 	%r71, 0;
	mov.f32 	%f91, 0f00000000;
	@%p3 bra 	$L__BB1_7;
	and.b64  	%rd75, %rd7, -4;
	shl.b32 	%r4, %r3, 2;
	shl.b32 	%r69, %r3, 1;
	mul.lo.s32 	%r68, %r3, 3;
	mov.f32 	%f91, 0f00000000;
	mov.b32 	%r67, 0;
	mov.u32 	%r70, %r3;
	mov.u32 	%r71, %r67;
$L__BB1_6:
	cvt.u64.u32 	%rd28, %r67;
	add.s64 	%rd29, %rd6, %rd28;
	shl.b64 	%rd30, %rd29, 2;
	add.s64 	%rd31, %rd1, %rd30;
	ld.global.f32 	%f12, [%rd31];
	fma.rn.f32 	%f13, %f12, 0f3BBB989D, 0f3F000000;
	cvt.sat.f32.f32 	%f14, %f13;
	mov.f32 	%f15, 0f4B400001;
	mov.f32 	%f16, 0f437C0000;
	fma.rm.f32 	%f17, %f14, %f16, %f15;
	add.f32 	%f18, %f17, 0fCB40007F;
	neg.f32 	%f19, %f18;
	fma.rn.f32 	%f20, %f12, 0f3FB8AA3B, %f19;
	fma.rn.f32 	%f21, %f12, 0f32A57060, %f20;
	mov.b32 	%r49, %f17;
	shl.b32 	%r50, %r49, 23;
	mov.b32 	%f22, %r50;
	ex2.approx.ftz.f32 	%f23, %f21;
	mul.f32 	%f24, %f23, %f22;
	st.global.f32 	[%rd31], %f24;
	add.f32 	%f25, %f91, %f24;
	cvt.u64.u32 	%rd32, %r70;
	add.s64 	%rd33, %rd6, %rd32;
	shl.b64 	%rd34, %rd33, 2;
	add.s64 	%rd35, %rd1, %rd34;
	ld.global.f32 	%f26, [%rd35];
	fma.rn.f32 	%f27, %f26, 0f3BBB989D, 0f3F000000;
	cvt.sat.f32.f32 	%f28, %f27;
	fma.rm.f32 	%f29, %f28, %f16, %f15;
	add.f32 	%f30, %f29, 0fCB40007F;
	neg.f32 	%f31, %f30;
	fma.rn.f32 	%f32, %f26, 0f3FB8AA3B, %f31;
	fma.rn.f32 	%f33, %f26, 0f32A57060, %f32;
	mov.b32 	%r51, %f29;
	shl.b32 	%r52, %r51, 23;
	mov.b32 	%f34, %r52;
	ex2.approx.ftz.f32 	%f35, %f33;
	mul.f32 	%f36, %f35, %f34;
	st.global.f32 	[%rd35], %f36;
	add.f32 	%f37, %f25, %f36;
	cvt.u64.u32 	%rd36, %r69;
	add.s64 	%rd37, %rd6, %rd36;
	shl.b64 	%rd38, %rd37, 2;
	add.s64 	%rd39, %rd1, %rd38;
	ld.global.f32 	%f38, [%rd39];
	fma.rn.f32 	%f39, %f38, 0f3BBB989D, 0f3F000000;
	cvt.sat.f32.f32 	%f40, %f39;
	fma.rm.f32 	%f41, %f40, %f16, %f15;
	add.f32 	%f42, %f41, 0fCB40007F;
	neg.f32 	%f43, %f42;
	fma.rn.f32 	%f44, %f38, 0f3FB8AA3B, %f43;
	fma.rn.f32 	%f45, %f38, 0f32A57060, %f44;
	mov.b32 	%r53, %f41;
	shl.b32 	%r54, %r53, 23;
	mov.b32 	%f46, %r54;
	ex2.approx.ftz.f32 	%f47, %f45;
	mul.f32 	%f48, %f47, %f46;
	st.global.f32 	[%rd39], %f48;
	add.f32 	%f49, %f37, %f48;
	cvt.u64.u32 	%rd40, %r68;
	add.s64 	%rd41, %rd6, %rd40;
	shl.b64 	%rd42, %rd41, 2;
	add.s64 	%rd43, %rd1, %rd42;
	ld.global.f32 	%f50, [%rd43];
	fma.rn.f32 	%f51, %f50, 0f3BBB989D, 0f3F000000;
	cvt.sat.f32.f32 	%f52, %f51;
	fma.rm.f32 	%f53, %f52, %f16, %f15;
	add.f32 	%f54, %f53, 0fCB40007F;
	neg.f32 	%f55, %f54;
	fma.rn.f32 	%f56, %f50, 0f3FB8AA3B, %f55;
	fma.rn.f32 	%f57, %f50, 0f32A57060, %f56;
	mov.b32 	%r55, %f53;
	shl.b32 	%r56, %r55, 23;
	mov.b32 	%f58, %r56;
	ex2.approx.ftz.f32 	%f59, %f57;
	mul.f32 	%f60, %f59, %f58;
	st.global.f32 	[%rd43], %f60;
	add.f32 	%f91, %f49, %f60;
	add.s32 	%r71, %r71, 4;
	add.s32 	%r70, %r70, %r4;
	add.s32 	%r69, %r69, %r4;
	add.s32 	%r68, %r68, %r4;
	add.s32 	%r67, %r67, %r4;
	add.s64 	%rd75, %rd75, -4;
	setp.eq.s64 	%p4, %rd75, 0;
	@%p4 bra 	$L__BB1_7;
	bra.uni 	$L__BB1_6;
$L__BB1_7:
	setp.eq.s64 	%p5, %rd74, 0;
	@%p5 bra 	$L__BB1_10;
	mul.lo.s32 	%r66, %r3, %r71;
$L__BB1_9:
	.pragma "nounroll";
	cvt.u64.u32 	%rd44, %r66;
	add.s64 	%rd45, %rd6, %rd44;
	shl.b64 	%rd46, %rd45, 2;
	add.s64 	%rd47, %rd1, %rd46;
	ld.global.f32 	%f61, [%rd47];
	fma.rn.f32 	%f62, %f61, 0f3BBB989D, 0f3F000000;
	cvt.sat.f32.f32 	%f63, %f62;
	mov.f32 	%f64, 0f4B400001;
	mov.f32 	%f65, 0f437C0000;
	fma.rm.f32 	%f66, %f63, %f65, %f64;
	add.f32 	%f67, %f66, 0fCB40007F;
	neg.f32 	%f68, %f67;
	fma.rn.f32 	%f69, %f61, 0f3FB8AA3B, %f68;
	fma.rn.f32 	%f70, %f61, 0f32A57060, %f69;
	mov.b32 	%r57, %f66;
	shl.b32 	%r58, %r57, 23;
	mov.b32 	%f71, %r58;
	ex2.approx.ftz.f32 	%f72, %f70;
	mul.f32 	%f73, %f72, %f71;
	st.global.f32 	[%rd47], %f73;
	add.f32 	%f91, %f91, %f73;
	add.s32 	%r66, %r66, %r3;
	add.s64 	%rd74, %rd74, -1;
	setp.ne.s64 	%p6, %rd74, 0;
	@%p6 bra 	$L__BB1_9;
$L__BB1_10:
	st.shared.f32 	[%r2], %f91;
$L__BB1_11:
	setp.lt.u32 	%p7, %r3, 2;
	mov.u32 	%r72, %r3;
	@%p7 bra 	$L__BB1_15;
$L__BB1_12:
	shr.u32 	%r22, %r72, 1;
	bar.sync 	0;
	setp.ge.u32 	%p8, %r1, %r22;
	@%p8 bra 	$L__BB1_14;
	shl.b32 	%r59, %r22, 2;
	add.s32 	%r60, %r2, %r59;
	ld.shared.f32 	%f74, [%r60];
	ld.shared.f32 	%f75, [%r2];
	add.f32 	%f76, %f74, %f75;
	st.shared.f32 	[%r2], %f76;
$L__BB1_14:
	setp.gt.u32 	%p9, %r72, 3;
	mov.u32 	%r72, %r22;
	@%p9 bra 	$L__BB1_12;
$L__BB1_15:
	setp.ne.s32 	%p10, %r1, 0;
	@%p10 bra 	$L__BB1_17;
	ld.shared.f32 	%f77, [_ZZ7softmaxPfS_mE5sdata];
	mov.u32 	%r61, %ctaid.x;
	cvta.to.global.u64 	%rd48, %rd22;
	mul.wide.u32 	%rd49, %r61, 4;
	add.s64 	%rd50, %rd48, %rd49;
	st.global.f32 	[%rd50], %f77;
$L__BB1_17:
	setp.lt.u64 	%p11, %rd23, %rd2;
	@%p11 bra 	$L__BB1_24;
	mov.u32 	%r63, %ctaid.x;
	cvt.u64.u32 	%rd51, %r63;
	cvt.u64.u32 	%rd52, %r1;
	mad.lo.s64 	%rd14, %rd23, %rd51, %rd52;
	ld.shared.f32 	%f8, [_ZZ7softmaxPfS_mE5sdata];
	max.u64 	%rd15, %rd73, 1;
	and.b64  	%rd77, %rd15, 3;
	setp.lt.u64 	%p12, %rd73, 4;
	mov.b32 	%r78, 0;
	@%p12 bra 	$L__BB1_21;
	and.b64  	%rd76, %rd15, -4;
	shl.b32 	%r23, %r3, 2;
	shl.b32 	%r75, %r3, 1;
	mul.lo.s32 	%r74, %r3, 3;
	mov.b32 	%r73, 0;
	mov.u32 	%r76, %r3;
	mov.u32 	%r78, %r73;
$L__BB1_20:
	cvt.u64.u32 	%rd53, %r73;
	add.s64 	%rd54, %rd14, %rd53;
	shl.b64 	%rd55, %rd54, 2;
	add.s64 	%rd56, %rd1, %rd55;
	ld.global.f32 	%f78, [%rd56];
	div.rn.f32 	%f79, %f78, %f8;
	st.global.f32 	[%rd56], %f79;
	cvt.u64.u32 	%rd57, %r76;
	add.s64 	%rd58, %rd14, %rd57;
	shl.b64 	%rd59, %rd58, 2;
	add.s64 	%rd60, %rd1, %rd59;
	ld.global.f32 	%f80, [%rd60];
	div.rn.f32 	%f81, %f80, %f8;
	st.global.f32 	[%rd60], %f81;
	cvt.u64.u32 	%rd61, %r75;
	add.s64 	%rd62, %rd14, %rd61;
	shl.b64 	%rd63, %rd62, 2;
	add.s64 	%rd64, %rd1, %rd63;
	ld.global.f32 	%f82, [%rd64];
	div.rn.f32 	%f83, %f82, %f8;
	st.global.f32 	[%rd64], %f83;
	cvt.u64.u32 	%rd65, %r74;
	add.s64 	%rd66, %rd14, %rd65;
	shl.b64 	%rd67, %rd66, 2;
	add.s64 	%rd68, %rd1, %rd67;
	ld.global.f32 	%f84, [%rd68];
	div.rn.f32 	%f85, %f84, %f8;
	st.global.f32 	[%rd68], %f85;
	add.s32 	%r78, %r78, 4;
	add.s32 	%r76, %r76, %r23;
	add.s32 	%r75, %r75, %r23;
	add.s32 	%r74, %r74, %r23;
	add.s32 	%r73, %r73, %r23;
	add.s64 	%rd76, %rd76, -4;
	setp.ne.s64 	%p13, %rd76, 0;
	@%p13 bra 	$L__BB1_20;
$L__BB1_21:
	setp.eq.s64 	%p14, %rd77, 0;
	@%p14 bra 	$L__BB1_24;
	mul.lo.s32 	%r79, %r3, %r78;
$L__BB1_23:
	.pragma "nounroll";
	cvt.u64.u32 	%rd69, %r79;
	add.s64 	%rd70, %rd14, %rd69;
	shl.b64 	%rd71, %rd70, 2;
	add.s64 	%rd72, %rd1, %rd71;
	ld.global.f32 	%f86, [%rd72];
	div.rn.f32 	%f87, %f86, %f8;
	st.global.f32 	[%rd72], %f87;
	add.s32 	%r79, %r79, %r3;
	add.s64 	%rd77, %rd77, -1;
	setp.ne.s64 	%p15, %rd77, 0;
	@%p15 bra 	$L__BB1_23;
$L__BB1_24:
	ret;

}


// ===== COMPILED SASS (sm_100) =====

	.target	sm_100

	.elftype	@"ET_EXEC"


//--------------------- .note.nv.tkinfo           --------------------------
	.section	.note.nv.tkinfo,"",@"SHT_NOTE"
	.sectionflags	@"SHF_NOTE_NV_TKINFO"
	.tkinfo
        /*0018*/ 	.word	0x00000002
        /*0030*/ 	.string	""
        /*0030*/ 	.string	"ptxas"
        /*0030*/ 	.string	"Cuda compilation tools, release 13.0, V13.0.88"
        /*0030*/ 	.string	"Build cuda_13.0.r13.0/compiler.36424714_0"
        /*0030*/ 	.string	"-arch sm_100 -m 64 "



//--------------------- .note.nv.cuinfo           --------------------------
	.section	.note.nv.cuinfo,"",@"SHT_NOTE"
	.sectionflags	@"SHF_NOTE_NV_CUINFO"
        /*0018*/ 	.short	0x0002
        /*001a*/ 	.short	0x0064
        /*001c*/ 	.short	0x0082
	.zero		2


//--------------------- .nv.info                  --------------------------
	.section	.nv.info,"",@"SHT_CUDA_INFO"
	.align	4


	//----- nvinfo : EIATTR_REGCOUNT
	.align		4
        /*0000*/ 	.byte	0x04, 0x2f
        /*0002*/ 	.short	(.L_1 - .L_0)
	.align		4
.L_0:
        /*0004*/ 	.word	index@(_Z8row_sumsPKfPfm)
        /*0008*/ 	.word	0x00000020


	//----- nvinfo : EIATTR_FRAME_SIZE
	.align		4
.L_1:
        /*000c*/ 	.byte	0x04, 0x11
        /*000e*/ 	.short	(.L_3 - .L_2)
	.align		4
.L_2:
        /*0010*/ 	.word	index@($__internal_2_$__cuda_sm20_div_u64)
        /*0014*/ 	.word	0x00000000


	//----- nvinfo : EIATTR_FRAME_SIZE
	.align		4
.L_3:
        /*0018*/ 	.byte	0x04, 0x11
        /*001a*/ 	.short	(.L_5 - .L_4)
	.align		4
.L_4:
        /*001c*/ 	.word	index@(_Z8row_sumsPKfPfm)
        /*0020*/ 	.word	0x00000000


	//----- nvinfo : EIATTR_REGCOUNT
	.align		4
.L_5:
        /*0024*/ 	.byte	0x04, 0x2f
        /*0026*/ 	.short	(.L_7 - .L_6)
	.align		4
.L_6:
        /*0028*/ 	.word	index@(_Z7softmaxPfS_m)
        /*002c*/ 	.word	0x0000001e


	//----- nvinfo : EIATTR_FRAME_SIZE
	.align		4
.L_7:
        /*0030*/ 	.byte	0x04, 0x11
        /*0032*/ 	.short	(.L_9 - .L_8)
	.align		4
.L_8:
        /*0034*/ 	.word	index@($__internal_1_$__cuda_sm3x_div_rn_noftz_f32_slowpath)
        /*0038*/ 	.word	0x00000000


	//----- nvinfo : EIATTR_FRAME_SIZE
	.align		4
.L_9:
        /*003c*/ 	.byte	0x04, 0x11
        /*003e*/ 	.short	(.L_11 - .L_10)
	.align		4
.L_10:
        /*0040*/ 	.word	index@($__internal_0_$__cuda_sm20_div_u64)
        /*0044*/ 	.word	0x00000000


	//----- nvinfo : EIATTR_FRAME_SIZE
	.align		4
.L_11:
        /*0048*/ 	.byte	0x04, 0x11
        /*004a*/ 	.short	(.L_13 - .L_12)
	.align		4
.L_12:
        /*004c*/ 	.word	index@(_Z7softmaxPfS_m)
        /*0050*/ 	.word	0x00000000


	//----- nvinfo : EIATTR_MIN_STACK_SIZE
	.align		4
.L_13:
        /*0054*/ 	.byte	0x04, 0x12
        /*0056*/ 	.short	(.L_15 - .L_14)
	.align		4
.L_14:
        /*0058*/ 	.word	index@(_Z7softmaxPfS_m)
        /*005c*/ 	.word	0x00000000


	//----- nvinfo : EIATTR_MIN_STACK_SIZE
	.align		4
.L_15:
        /*0060*/ 	.byte	0x04, 0x12
        /*0062*/ 	.short	(.L_17 - .L_16)
	.align		4
.L_16:
        /*0064*/ 	.word	index@(_Z8row_sumsPKfPfm)
        /*0068*/ 	.word	0x00000000
.L_17:


//--------------------- .nv.compat                --------------------------
	.section	.nv.compat,"",@"SHT_CUDA_COMPAT_INFO"
	.align	4
        /*0000*/ 	.byte	0x02, 0x09, 0x00, 0x00, 0x02, 0x02, 0x01, 0x00, 0x02, 0x05, 0x05, 0x00, 0x03, 0x07, 0x01, 0x01
        /*0010*/ 	.byte	0x02, 0x03, 0x00, 0x00, 0x02, 0x06, 0x01, 0x00, 0x04, 0x0b, 0x08, 0x00, 0x01, 0x00, 0x00, 0x00
        /*0020*/ 	.byte	0x00, 0x00, 0x00, 0x00


//--------------------- .nv.info._Z7softmaxPfS_m  --------------------------
	.section	.nv.info._Z7softmaxPfS_m,"",@"SHT_CUDA_INFO"
	.sectionflags	@""
	.align	4


	//----- nvinfo : EIATTR_CUDA_API_VERSION
	.align		4
        /*0000*/ 	.byte	0x04, 0x37
        /*0002*/ 	.short	(.L_19 - .L_18)
.L_18:
        /*0004*/ 	.word	0x00000082


	//----- nvinfo : EIATTR_KPARAM_INFO
	.align		4
.L_19:
        /*0008*/ 	.byte	0x04, 0x17
        /*000a*/ 	.short	(.L_21 - .L_20)
.L_20:
        /*000c*/ 	.word	0x00000000
        /*0010*/ 	.short	0x0002
        /*0012*/ 	.short	0x0010
        /*0014*/ 	.byte	0x00, 0xf0, 0x21, 0x00


	//----- nvinfo : EIATTR_KPARAM_INFO
	.align		4
.L_21:
        /*0018*/ 	.byte	0x04, 0x17
        /*001a*/ 	.short	(.L_23 - .L_22)
.L_22:
        /*001c*/ 	.word	0x00000000
        /*0020*/ 	.short	0x0001
        /*0022*/ 	.short	0x0008
        /*0024*/ 	.byte	0x00, 0xf5, 0x21, 0x00


	//----- nvinfo : EIATTR_KPARAM_INFO
	.align		4
.L_23:
        /*0028*/ 	.byte	0x04, 0x17
        /*002a*/ 	.short	(.L_25 - .L_24)
.L_24:
        /*002c*/ 	.word	0x00000000
        /*0030*/ 	.short	0x0000
        /*0032*/ 	.short	0x0000
        /*0034*/ 	.byte	0x00, 0xf5, 0x21, 0x00


	//----- nvinfo : EIATTR_SPARSE_MMA_MASK
	.align		4
.L_25:
        /*0038*/ 	.byte	0x03, 0x50
        /*003a*/ 	.short	0x0000


	//----- nvinfo : EIATTR_MAXREG_COUNT
	.align		4
        /*003c*/ 	.byte	0x03, 0x1b
        /*003e*/ 	.short	0x00ff


	//----- nvinfo : EIATTR_NUM_BARRIERS
	.align		4
        /*0040*/ 	.byte	0x02, 0x4c
        /*0042*/ 	.byte	0x01
	.zero		1


	//----- nvinfo : EIATTR_MERCURY_ISA_VERSION
	.align		4
        /*0044*/ 	.byte	0x03, 0x5f
        /*0046*/ 	.short	0x0101


	//----- nvinfo : EIATTR_VRC_CTA_INIT_COUNT
	.align		4
        /*0048*/ 	.byte	0x02, 0x4a
	.zero		1
	.zero		1


	//----- nvinfo : EIATTR_EXIT_INSTR_OFFSETS
	.align		4
        /*004c*/ 	.byte	0x04, 0x1c
        /*004e*/ 	.short	(.L_27 - .L_26)


	//   ....[0]....
.L_26:
        /*0050*/ 	.word	0x00000be0


	//   ....[1]....
        /*0054*/ 	.word	0x00001320


	//   ....[2]....
        /*0058*/ 	.word	0x000014f0


	//----- nvinfo : EIATTR_CRS_STACK_SIZE
	.align		4
.L_27:
        /*005c*/ 	.byte	0x04, 0x1e
        /*005e*/ 	.short	(.L_29 - .L_28)
.L_28:
        /*0060*/ 	.word	0x00000000


	//----- nvinfo : EIATTR_CBANK_PARAM_SIZE
	.align		4
.L_29:
        /*0064*/ 	.byte	0x03, 0x19
        /*0066*/ 	.short	0x0018


	//----- nvinfo : EIATTR_PARAM_CBANK
	.align		4
        /*0068*/ 	.byte	0x04, 0x0a
        /*006a*/ 	.short	(.L_31 - .L_30)
	.align		4
.L_30:
        /*006c*/ 	.word	index@(.nv.constant0._Z7softmaxPfS_m)
        /*0070*/ 	.short	0x0380
        /*0072*/ 	.short	0x0018


	//----- nvinfo : EIATTR_SW_WAR
	.align		4
.L_31:
        /*0074*/ 	.byte	0x04, 0x36
        /*0076*/ 	.short	(.L_33 - .L_32)
.L_32:
        /*0078*/ 	.word	0x00000008
.L_33:


//--------------------- .nv.info._Z8row_sumsPKfPfm --------------------------
	.section	.nv.info._Z8row_sumsPKfPfm,"",@"SHT_CUDA_INFO"
	.sectionflags	@""
	.align	4


	//----- nvinfo : EIATTR_CUDA_API_VERSION
	.align		4
        /*0000*/ 	.byte	0x04, 0x37
        /*0002*/ 	.short	(.L_35 - .L_34)
.L_34:
        /*0004*/ 	.word	0x00000082


	//----- nvinfo : EIATTR_KPARAM_INFO
	.align		4
.L_35:
        /*0008*/ 	.byte	0x04, 0x17
        /*000a*/ 	.short	(.L_37 - .L_36)
.L_36:
        /*000c*/ 	.word	0x00000000
        /*0010*/ 	.short	0x0002
        /*0012*/ 	.short	0x0010
        /*0014*/ 	.byte	0x00, 0xf0, 0x21, 0x00


	//----- nvinfo : EIATTR_KPARAM_INFO
	.align		4
.L_37:
        /*0018*/ 	.byte	0x04, 0x17
        /*001a*/ 	.short	(.L_39 - .L_38)
.L_38:
        /*001c*/ 	.word	0x00000000
        /*0020*/ 	.short	0x0001
        /*0022*/ 	.short	0x0008
        /*0024*/ 	.byte	0x00, 0xf5, 0x21, 0x00


	//----- nvinfo : EIATTR_KPARAM_INFO
	.align		4
.L_39:
        /*0028*/ 	.byte	0x04, 0x17
        /*002a*/ 	.short	(.L_41 - .L_40)
.L_40:
        /*002c*/ 	.word	0x00000000
        /*0030*/ 	.short	0x0000
        /*0032*/ 	.short	0x0000
        /*0034*/ 	.byte	0x00, 0xf5, 0x21, 0x00


	//----- nvinfo : EIATTR_SPARSE_MMA_MASK
	.align		4
.L_41:
        /*0038*/ 	.byte	0x03, 0x50
        /*003a*/ 	.short	0x0000


	//----- nvinfo : EIATTR_MAXREG_COUNT
	.align		4
        /*003c*/ 	.byte	0x03, 0x1b
        /*003e*/ 	.short	0x00ff


	//----- nvinfo : EIATTR_NUM_BARRIERS
	.align		4
        /*0040*/ 	.byte	0x02, 0x4c
        /*0042*/ 	.byte	0x01
	.zero		1


	//----- nvinfo : EIATTR_MERCURY_ISA_VERSION
	.align		4
        /*0044*/ 	.byte	0x03, 0x5f
        /*0046*/ 	.short	0x0101


	//----- nvinfo : EIATTR_VRC_CTA_INIT_COUNT
	.align		4
        /*0048*/ 	.byte	0x02, 0x4a
	.zero		1
	.zero		1


	//----- nvinfo : EIATTR_EXIT_INSTR_OFFSETS
	.align		4
        /*004c*/ 	.byte	0x04, 0x1c
        /*004e*/ 	.short	(.L_43 - .L_42)


	//   ....[0]....
.L_42:
        /*0050*/ 	.word	0x00000820


	//   ....[1]....
        /*0054*/ 	.word	0x000008b0


	//----- nvinfo : EIATTR_CRS_STACK_SIZE
	.align		4
.L_43:
        /*0058*/ 	.byte	0x04, 0x1e
        /*005a*/ 	.short	(.L_45 - .L_44)
.L_44:
        /*005c*/ 	.word	0x00000000


	//----- nvinfo : EIATTR_CBANK_PARAM_SIZE
	.align		4
.L_45:
        /*0060*/ 	.byte	0x03, 0x19
        /*0062*/ 	.short	0x0018


	//----- nvinfo : EIATTR_PARAM_CBANK
	.align		4
        /*0064*/ 	.byte	0x04, 0x0a
        /*0066*/ 	.short	(.L_47 - .L_46)
	.align		4
.L_46:
        /*0068*/ 	.word	index@(.nv.constant0._Z8row_sumsPKfPfm)
        /*006c*/ 	.short	0x0380
        /*006e*/ 	.short	0x0018


	//----- nvinfo : EIATTR_SW_WAR
	.align		4
.L_47:
        /*0070*/ 	.byte	0x04, 0x36
        /*0072*/ 	.short	(.L_49 - .L_48)
.L_48:
        /*0074*/ 	.word	0x00000008
.L_49:


//--------------------- .nv.callgraph             --------------------------
	.section	.nv.callgraph,"",@"SHT_CUDA_CALLGRAPH"
	.align	4
	.sectionentsize	8
	.align		4
        /*0000*/ 	.word	0x00000000
	.align		4
        /*0004*/ 	.word	0xffffffff
	.align		4
        /*0008*/ 	.word	0x00000000
	.align		4
        /*000c*/ 	.word	0xfffffffe
	.align		4
        /*0010*/ 	.word	0x00000000
	.align		4
        /*0014*/ 	.word	0xfffffffd
	.align		4
        /*0018*/ 	.word	0x00000000
	.align		4
        /*001c*/ 	.word	0xfffffffc


//--------------------- .text._Z7softmaxPfS_m     --------------------------
	.section	.text._Z7softmaxPfS_m,"ax",@progbits
	.align	128
        .global         _Z7softmaxPfS_m
        .type           _Z7softmaxPfS_m,@function
        .size           _Z7softmaxPfS_m,(.L_x_45 - _Z7softmaxPfS_m)
        .other          _Z7softmaxPfS_m,@"STO_CUDA_ENTRY STV_DEFAULT"
_Z7softmaxPfS_m:
.text._Z7softmaxPfS_m:
[----:B------:R-:W-:Y:S01]  /*0000*/  LDC R1, c[0x0][0x37c] ;  /* 0x0000df00ff017b82 */ /* 0x000fe20000000800 */
[----:B------:R-:W0:Y:S07]  /*0010*/  S2R R2, SR_TID.X ;  /* 0x0000000000027919 */ /* 0x000e2e0000002100 */
[----:B------:R-:W1:Y:S01]  /*0020*/  S2UR UR5, SR_CgaCtaId ;  /* 0x00000000000579c3 */ /* 0x000e620000008800 */
[----:B------:R-:W-:Y:S01]  /*0030*/  UMOV UR4, 0x400 ;  /* 0x0000040000047882 */ /* 0x000fe20000000000 */
[----:B------:R-:W2:Y:S01]  /*0040*/  LDCU UR7, c[0x0][0x360] ;  /* 0x00006c00ff0777ac */ /* 0x000ea20008000800 */
[----:B-1----:R-:W-:Y:S01]  /*0050*/  ULEA UR4, UR5, UR4, 0x18 ;  /* 0x0000000405047291 */ /* 0x002fe2000f8ec0ff */
[----:B------:R-:W1:Y:S05]  /*0060*/  LDCU UR5, c[0x0][0x394] ;  /* 0x00007280ff0577ac */ /* 0x000e6a0008000800 */
[----:B0-----:R-:W-:-:S05]  /*0070*/  LEA R0, R2, UR4, 0x2 ;  /* 0x0000000402007c11 */ /* 0x001fca000f8e10ff */
[----:B------:R0:W-:Y:S01]  /*0080*/  STS [R0], RZ ;  /* 0x000000ff00007388 */ /* 0x0001e20000000800 */
[----:B-1----:R-:W-:-:S09]  /*0090*/  UISETP.NE.U32.AND UP0, UPT, UR5, URZ, UPT ;  /* 0x000000ff0500728c */ /* 0x002fd2000bf05070 */
[----:B0-2---:R-:W-:Y:S05]  /*00a0*/  BRA.U UP0, `(.L_x_0) ;  /* 0x0000000100587547 */ /* 0x005fea000b800000 */
[----:B------:R-:W0:Y:S01]  /*00b0*/  I2F.U32.RP R6, UR7 ;  /* 0x0000000700067d06 */ /* 0x000e220008209000 */
[----:B------:R-:W1:Y:S01]  /*00c0*/  LDC R8, c[0x0][0x390] ;  /* 0x0000e400ff087b82 */ /* 0x000e620000000800 */
[----:B------:R-:W-:-:S06]  /*00d0*/  ISETP.NE.U32.AND P2, PT, RZ, UR7, PT ;  /* 0x00000007ff007c0c */ /* 0x000fcc000bf45070 */
[----:B0-----:R-:W0:Y:S02]  /*00e0*/  MUFU.RCP R6, R6 ;  /* 0x0000000600067308 */ /* 0x001e240000001000 */
[----:B0-----:R-:W-:-:S06]  /*00f0*/  VIADD R4, R6, 0xffffffe ;  /* 0x0ffffffe06047836 */ /* 0x001fcc0000000000 */
[----:B------:R0:W2:Y:S02]  /*0100*/  F2I.FTZ.U32.TRUNC.NTZ R5, R4 ;  /* 0x0000000400057305 */ /* 0x0000a4000021f000 */
[----:B0-----:R-:W-:Y:S02]  /*0110*/  IMAD.MOV.U32 R4, RZ, RZ, RZ ;  /* 0x000000ffff047224 */ /* 0x001fe400078e00ff */
[----:B--2---:R-:W-:-:S04]  /*0120*/  IMAD.MOV R7, RZ, RZ, -R5 ;  /* 0x000000ffff077224 */ /* 0x004fc800078e0a05 */
[----:B------:R-:W-:-:S04]  /*0130*/  IMAD R7, R7, UR7, RZ ;  /* 0x0000000707077c24 */ /* 0x000fc8000f8e02ff */
[----:B------:R-:W-:-:S06]  /*0140*/  IMAD.HI.U32 R5, R5, R7, R4 ;  /* 0x0000000705057227 */ /* 0x000fcc00078e0004 */
[----:B-1----:R-:W-:-:S04]  /*0150*/  IMAD.HI.U32 R5, R5, R8, RZ ;  /* 0x0000000805057227 */ /* 0x002fc800078e00ff */
[----:B------:R-:W-:-:S04]  /*0160*/  IMAD.MOV R7, RZ, RZ, -R5 ;  /* 0x000000ffff077224 */ /* 0x000fc800078e0a05 */
[----:B------:R-:W-:Y:S02]  /*0170*/  IMAD R6, R7, UR7, R8 ;  /* 0x0000000707067c24 */ /* 0x000fe4000f8e0208 */
[----:B------:R-:W-:-:S03]  /*0180*/  IMAD.MOV.U32 R7, RZ, RZ, RZ ;  /* 0x000000ffff077224 */ /* 0x000fc600078e00ff */
[----:B------:R-:W-:-:S13]  /*0190*/  ISETP.GE.U32.AND P0, PT, R6, UR7, PT ;  /* 0x0000000706007c0c */ /* 0x000fda000bf06070 */
[----:B------:R-:W-:Y:S01]  /*01a0*/  @P0 VIADD R6, R6, -UR7 ;  /* 0x8000000706060c36 */ /* 0x000fe20008000000 */
[----:B------:R-:W-:-:S04]  /*01b0*/  @P0 IADD3 R5, PT, PT, R5, 0x1, RZ ;  /* 0x0000000105050810 */ /* 0x000fc80007ffe0ff */
[----:B------:R-:W-:-:S13]  /*01c0*/  ISETP.GE.U32.AND P1, PT, R6, UR7, PT ;  /* 0x0000000706007c0c */ /* 0x000fda000bf26070 */
[----:B------:R-:W-:Y:S01]  /*01d0*/  @P1 VIADD R5, R5, 0x1 ;  /* 0x0000000105051836 */ /* 0x000fe20000000000 */
[----:B------:R-:W-:-:S05]  /*01e0*/  @!P2 LOP3.LUT R5, RZ, UR7, RZ, 0x33, !PT ;  /* 0x00000007ff05ac12 */ /* 0x000fca000f8e33ff */
[----:B------:R-:W-:Y:S01]  /*01f0*/  IMAD.MOV.U32 R6, RZ, RZ, R5 ;  /* 0x000000ffff067224 */ /* 0x000fe200078e0005 */
[----:B------:R-:W-:Y:S06]  /*0200*/  BRA `(.L_x_1) ;  /* 0x0000000000087947 */ /* 0x000fec0003800000 */
.L_x_0:
[----:B------:R-:W-:-:S07]  /*0210*/  MOV R4, 0x230 ;  /* 0x0000023000047802 */ /* 0x000fce0000000f00 */
[----:B------:R-:W-:Y:S05]  /*0220*/  CALL.REL.NOINC `($__internal_0_$__cuda_sm20_div_u64) ;  /* 0x0000001000b47944 */ /* 0x000fea0003c00000 */
.L_x_1:
[----:B------:R-:W0:Y:S01]  /*0230*/  LDCU.64 UR4, c[0x0][0x390] ;  /* 0x00007200ff0477ac */ /* 0x000e220008000a00 */
[----:B------:R-:W1:Y:S01]  /*0240*/  LDCU.64 UR10, c[0x0][0x358] ;  /* 0x00006b00ff0a77ac */ /* 0x000e620008000a00 */
[----:B0-----:R-:W-:-:S04]  /*0250*/  UISETP.GT.U32.AND UP0, UPT, UR7, UR4, UPT ;  /* 0x000000040700728c */ /* 0x001fc8000bf04070 */
[----:B------:R-:W-:-:S09]  /*0260*/  UISETP.GT.U32.AND.EX UP0, UPT, URZ, UR5, UPT, UP0 ;  /* 0x00000005ff00728c */ /* 0x000fd2000bf04100 */
[----:B-1----:R-:W-:Y:S05]  /*0270*/  BRA.U UP0, `(.L_x_2) ;  /* 0x0000000500f07547 */ /* 0x002fea000b800000 */
[----:B------:R-:W0:Y:S01]  /*0280*/  S2R R9, SR_CTAID.X ;  /* 0x0000000000097919 */ /* 0x000e220000002500 */
[C---:B------:R-:W-:Y:S01]  /*0290*/  ISETP.GT.U32.AND P1, PT, R6.reuse, 0x1, PT ;  /* 0x000000010600780c */ /* 0x040fe20003f24070 */
[----:B------:R-:W-:Y:S01]  /*02a0*/  IMAD.MOV.U32 R3, RZ, RZ, RZ ;  /* 0x000000ffff037224 */ /* 0x000fe200078e00ff */
[C---:B------:R-:W-:Y:S01]  /*02b0*/  ISETP.GE.U32.AND P2, PT, R6.reuse, 0x4, PT ;  /* 0x000000040600780c */ /* 0x040fe20003f46070 */
[----:B------:R-:W-:Y:S01]  /*02c0*/  IMAD.MOV.U32 R15, RZ, RZ, RZ ;  /* 0x000000ffff0f7224 */ /* 0x000fe200078e00ff */
[C---:B------:R-:W-:Y:S01]  /*02d0*/  ISETP.GT.U32.AND.EX P1, PT, R7.reuse, RZ, PT, P1 ;  /* 0x000000ff0700720c */ /* 0x040fe20003f24110 */
[----:B------:R-:W-:Y:S01]  /*02e0*/  HFMA2 R17, -RZ, RZ, 0, 0 ;  /* 0x00000000ff117431 */ /* 0x000fe200000001ff */
[C---:B------:R-:W-:Y:S02]  /*02f0*/  ISETP.GE.U32.AND.EX P2, PT, R7.reuse, RZ, PT, P2 ;  /* 0x000000ff0700720c */ /* 0x040fe40003f46120 */
[----:B------:R-:W-:Y:S02]  /*0300*/  SEL R21, R6, 0x1, P1 ;  /* 0x0000000106157807 */ /* 0x000fe40000800000 */
[----:B------:R-:W-:-:S02]  /*0310*/  SEL R20, R7, RZ, P1 ;  /* 0x000000ff07147207 */ /* 0x000fc40000800000 */
[----:B------:R-:W-:-:S04]  /*0320*/  LOP3.LUT R14, R21, 0x3, RZ, 0xc0, !PT ;  /* 0x00000003150e7812 */ /* 0x000fc800078ec0ff */
[----:B------:R-:W-:-:S04]  /*0330*/  ISETP.NE.U32.AND P0, PT, R14, RZ, PT ;  /* 0x000000ff0e00720c */ /* 0x000fc80003f05070 */
[----:B------:R-:W-:Y:S01]  /*0340*/  ISETP.NE.AND.EX P0, PT, R15, RZ, PT, P0 ;  /* 0x000000ff0f00720c */ /* 0x000fe20003f05300 */
[----:B0-----:R-:W-:Y:S01]  /*0350*/  IMAD.WIDE.U32 R4, R9, UR4, R2 ;  /* 0x0000000409047c25 */ /* 0x001fe2000f8e0002 */
[----:B------:R-:W-:-:S03]  /*0360*/  UMOV UR4, URZ ;  /* 0x000000ff00047c82 */ /* 0x000fc60008000000 */
[----:B------:R-:W-:Y:S01]  /*0370*/  IMAD R16, R9, UR5, R5 ;  /* 0x0000000509107c24 */ /* 0x000fe2000f8e0205 */
[----:B------:R-:W-:Y:S07]  /*0380*/  @!P2 BRA `(.L_x_3) ;  /* 0x000000040040a947 */ /* 0x000fee0003800000 */
[----:B------:R-:W-:Y:S01]  /*0390*/  LOP3.LUT R21, R21, 0xfffffffc, RZ, 0xc0, !PT ;  /* 0xfffffffc15157812 */ /* 0x000fe200078ec0ff */
[----:B------:R-:W-:Y:S01]  /*03a0*/  IMAD.MOV.U32 R17, RZ, RZ, RZ ;  /* 0x000000ffff117224 */ /* 0x000fe200078e00ff */
[----:B------:R-:W0:Y:S01]  /*03b0*/  LDCU.64 UR12, c[0x0][0x380] ;  /* 0x00007000ff0c77ac */ /* 0x000e220008000a00 */
[----:B------:R-:W-:Y:S02]  /*03c0*/  USHF.L.U32 UR8, UR7, 0x1, URZ ;  /* 0x0000000107087899 */ /* 0x000fe400080006ff */
[----:B------:R-:W-:Y:S01]  /*03d0*/  UIMAD UR9, UR7, 0x3, URZ ;  /* 0x00000003070978a4 */ /* 0x000fe2000f8e02ff */
[----:B------:R-:W-:Y:S01]  /*03e0*/  UMOV UR5, URZ ;  /* 0x000000ff00057c82 */ /* 0x000fe20008000000 */
[----:B------:R-:W-:Y:S01]  /*03f0*/  UMOV UR6, UR7 ;  /* 0x0000000700067c82 */ /* 0x000fe20008000000 */
[----:B------:R-:W-:-:S09]  /*0400*/  UMOV UR4, URZ ;  /* 0x000000ff00047c82 */ /* 0x000fd20008000000 */
.L_x_4:
[----:B------:R-:W-:-:S05]  /*0410*/  IADD3 R8, P1, PT, R4, UR5, RZ ;  /* 0x0000000504087c10 */ /* 0x000fca000ff3e0ff */
[----:B-1----:R-:W-:Y:S01]  /*0420*/  IMAD.X R9, RZ, RZ, R16, P1 ;  /* 0x000000ffff097224 */ /* 0x002fe200008e0610 */
[----:B0-----:R-:W-:-:S04]  /*0430*/  LEA R12, P1, R8, UR12, 0x2 ;  /* 0x0000000c080c7c11 */ /* 0x001fc8000f8210ff */
[----:B------:R-:W-:-:S05]  /*0440*/  LEA.HI.X R13, R8, UR13, R9, 0x2, P1 ;  /* 0x0000000d080d7c11 */ /* 0x000fca00088f1409 */
[----:B------:R-:W2:Y:S01]  /*0450*/  LDG.E R8, desc[UR10][R12.64] ;  /* 0x0000000a0c087981 */ /* 0x000ea2000c1e1900 */
[----:B------:R-:W-:Y:S01]  /*0460*/  IMAD.MOV.U32 R19, RZ, RZ, 0x3bbb989d ;  /* 0x3bbb989dff137424 */ /* 0x000fe200078e00ff */
[----:B------:R-:W-:Y:S01]  /*0470*/  IADD3 R10, P1, PT, R4, UR6, RZ ;  /* 0x00000006040a7c10 */ /* 0x000fe2000ff3e0ff */
[----:B------:R-:W-:-:S04]  /*0480*/  IMAD.MOV.U32 R18, RZ, RZ, 0x437c0000 ;  /* 0x437c0000ff127424 */ /* 0x000fc800078e00ff */
[----:B------:R-:W-:Y:S02]  /*0490*/  IMAD.X R23, RZ, RZ, R16, P1 ;  /* 0x000000ffff177224 */ /* 0x000fe400008e0610 */
[----:B--2---:R-:W-:-:S04]  /*04a0*/  FFMA.SAT R9, R8, R19, 0.5 ;  /* 0x3f00000008097423 */ /* 0x004fc80000002013 */
[----:B------:R-:W-:-:S04]  /*04b0*/  FFMA.RM R9, R9, R18, 12582913 ;  /* 0x4b40000109097423 */ /* 0x000fc80000004012 */
[C---:B------:R-:W-:Y:S01]  /*04c0*/  FADD R11, R9.reuse, -12583039 ;  /* 0xcb40007f090b7421 */ /* 0x040fe20000000000 */
[----:B------:R-:W-:-:S03]  /*04d0*/  SHF.L.U32 R22, R9, 0x17, RZ ;  /* 0x0000001709167819 */ /* 0x000fc600000006ff */
[----:B------:R-:W-:-:S04]  /*04e0*/  FFMA R11, R8, 1.4426950216293334961, -R11 ;  /* 0x3fb8aa3b080b7823 */ /* 0x000fc8000000080b */
[----:B------:R-:W-:Y:S01]  /*04f0*/  FFMA R11, R8, 1.925963033500011079e-08, R11 ;  /* 0x32a57060080b7823 */ /* 0x000fe2000000000b */
[----:B------:R-:W-:-:S04]  /*0500*/  LEA R8, P1, R10, UR12, 0x2 ;  /* 0x0000000c0a087c11 */ /* 0x000fc8000f8210ff */
[----:B------:R-:W-:Y:S01]  /*0510*/  LEA.HI.X R9, R10, UR13, R23, 0x2, P1 ;  /* 0x0000000d0a097c11 */ /* 0x000fe200088f1417 */
[----:B------:R-:W0:Y:S02]  /*0520*/  MUFU.EX2 R11, R11 ;  /* 0x0000000b000b7308 */ /* 0x000e240000000800 */
[----:B0-----:R-:W-:-:S05]  /*0530*/  FMUL R22, R22, R11 ;  /* 0x0000000b16167220 */ /* 0x001fca0000400000 */
[----:B------:R0:W-:Y:S04]  /*0540*/  STG.E desc[UR10][R12.64], R22 ;  /* 0x000000160c007986 */ /* 0x0001e8000c10190a */
[----:B------:R-:W2:Y:S02]  /*0550*/  LDG.E R10, desc[UR10][R8.64] ;  /* 0x0000000a080a7981 */ /* 0x000ea4000c1e1900 */
[----:B--2---:R-:W-:-:S04]  /*0560*/  FFMA.SAT R23, R10, R19, 0.5 ;  /* 0x3f0000000a177423 */ /* 0x004fc80000002013 */
[----:B------:R-:W-:-:S04]  /*0570*/  FFMA.RM R23, R23, R18, 12582913 ;  /* 0x4b40000117177423 */ /* 0x000fc80000004012 */
[C---:B------:R-:W-:Y:S01]  /*0580*/  FADD R11, R23.reuse, -12583039 ;  /* 0xcb40007f170b7421 */ /* 0x040fe20000000000 */
[----:B------:R-:W-:-:S03]  /*0590*/  IMAD.SHL.U32 R23, R23, 0x800000, RZ ;  /* 0x0080000017177824 */ /* 0x000fc600078e00ff */
[----:B------:R-:W-:-:S04]  /*05a0*/  FFMA R11, R10, 1.4426950216293334961, -R11 ;  /* 0x3fb8aa3b0a0b7823 */ /* 0x000fc8000000080b */
[----:B------:R-:W-:Y:S01]  /*05b0*/  FFMA R24, R10, 1.925963033500011079e-08, R11 ;  /* 0x32a570600a187823 */ /* 0x000fe2000000000b */
[----:B------:R-:W-:-:S05]  /*05c0*/  IADD3 R11, P1, PT, R4, UR8, RZ ;  /* 0x00000008040b7c10 */ /* 0x000fca000ff3e0ff */
[----:B------:R-:W1:Y:S01]  /*05d0*/  MUFU.EX2 R24, R24 ;  /* 0x0000001800187308 */ /* 0x000e620000000800 */
[----:B------:R-:W-:Y:S01]  /*05e0*/  IMAD.X R26, RZ, RZ, R16, P1 ;  /* 0x000000ffff1a7224 */ /* 0x000fe200008e0610 */
[----:B------:R-:W-:-:S04]  /*05f0*/  LEA R10, P1, R11, UR12, 0x2 ;  /* 0x0000000c0b0a7c11 */ /* 0x000fc8000f8210ff */
[----:B------:R-:W-:Y:S01]  /*0600*/  LEA.HI.X R11, R11, UR13, R26, 0x2, P1 ;  /* 0x0000000d0b0b7c11 */ /* 0x000fe200088f141a */
[----:B-1----:R-:W-:-:S05]  /*0610*/  FMUL R23, R23, R24 ;  /* 0x0000001817177220 */ /* 0x002fca0000400000 */
[----:B------:R1:W-:Y:S04]  /*0620*/  STG.E desc[UR10][R8.64], R23 ;  /* 0x0000001708007986 */ /* 0x0003e8000c10190a */
[----:B0-----:R-:W2:Y:S01]  /*0630*/  LDG.E R12, desc[UR10][R10.64] ;  /* 0x0000000a0a0c7981 */ /* 0x001ea2000c1e1900 */
[----:B------:R-:W-:-:S05]  /*0640*/  IADD3 R26, P1, PT, R4, UR9, RZ ;  /* 0x00000009041a7c10 */ /* 0x000fca000ff3e0ff */
[----:B------:R-:W-:Y:S02]  /*0650*/  IMAD.X R27, RZ, RZ, R16, P1 ;  /* 0x000000ffff1b7224 */ /* 0x000fe400008e0610 */
[----:B--2---:R-:W-:-:S04]  /*0660*/  FFMA.SAT R13, R12, R19, 0.5 ;  /* 0x3f0000000c0d7423 */ /* 0x004fc80000002013 */
[----:B------:R-:W-:-:S04]  /*0670*/  FFMA.RM R13, R13, R18, 12582913 ;  /* 0x4b4000010d0d7423 */ /* 0x000fc80000004012 */
[C---:B------:R-:W-:Y:S01]  /*0680*/  FADD R25, R13.reuse, -12583039 ;  /* 0xcb40007f0d197421 */ /* 0x040fe20000000000 */
[----:B-1----:R-:W-:-:S03]  /*0690*/  IMAD.SHL.U32 R9, R13, 0x800000, RZ ;  /* 0x008000000d097824 */ /* 0x002fc600078e00ff */
[----:B------:R-:W-:-:S04]  /*06a0*/  FFMA R25, R12, 1.4426950216293334961, -R25 ;  /* 0x3fb8aa3b0c197823 */ /* 0x000fc80000000819 */
[----:B------:R-:W-:Y:S01]  /*06b0*/  FFMA R25, R12, 1.925963033500011079e-08, R25 ;  /* 0x32a570600c197823 */ /* 0x000fe20000000019 */
[----:B------:R-:W-:-:S03]  /*06c0*/  LEA R12, P1, R26, UR12, 0x2 ;  /* 0x0000000c1a0c7c11 */ /* 0x000fc6000f8210ff */
[----:B------:R-:W0:Y:S01]  /*06d0*/  MUFU.EX2 R24, R25 ;  /* 0x0000001900187308 */ /* 0x000e220000000800 */
[----:B------:R-:W-:Y:S01]  /*06e0*/  LEA.HI.X R13, R26, UR13, R27, 0x2, P1 ;  /* 0x0000000d1a0d7c11 */ /* 0x000fe200088f141b */
[----:B0-----:R-:W-:-:S05]  /*06f0*/  FMUL R9, R9, R24 ;  /* 0x0000001809097220 */ /* 0x001fca0000400000 */
[----:B------:R1:W-:Y:S04]  /*0700*/  STG.E desc[UR10][R10.64], R9 ;  /* 0x000000090a007986 */ /* 0x0003e8000c10190a */
[----:B------:R-:W2:Y:S01]  /*0710*/  LDG.E R8, desc[UR10][R12.64] ;  /* 0x0000000a0c087981 */ /* 0x000ea2000c1e1900 */
[----:B------:R-:W-:Y:S01]  /*0720*/  IADD3 R21, P1, PT, R21, -0x4, RZ ;  /* 0xfffffffc15157810 */ /* 0x000fe20007f3e0ff */
[----:B------:R-:W-:Y:S01]  /*0730*/  FADD R22, R22, R17 ;  /* 0x0000001116167221 */ /* 0x000fe20000000000 */
[----:B------:R-:W-:Y:S02]  /*0740*/  UIADD3 UR4, UPT, UPT, UR4, 0x4, URZ ;  /* 0x0000000404047890 */ /* 0x000fe4000fffe0ff */
[----:B------:R-:W-:Y:S01]  /*0750*/  IADD3.X R20, PT, PT, R20, -0x1, RZ, P1, !PT ;  /* 0xffffffff14147810 */ /* 0x000fe20000ffe4ff */
[----:B------:R-:W-:Y:S01]  /*0760*/  FADD R22, R22, R23 ;  /* 0x0000001716167221 */ /* 0x000fe20000000000 */
[----:B------:R-:W-:Y:S01]  /*0770*/  ISETP.NE.U32.AND P1, PT, R21, RZ, PT ;  /* 0x000000ff1500720c */ /* 0x000fe20003f25070 */
[----:B------:R-:W-:-:S02]  /*0780*/  ULEA UR6, UR7, UR6, 0x2 ;  /* 0x0000000607067291 */ /* 0x000fc4000f8e10ff */
[----:B------:R-:W-:Y:S01]  /*0790*/  FADD R22, R22, R9 ;  /* 0x0000000916167221 */ /* 0x000fe20000000000 */
[----:B------:R-:W-:Y:S01]  /*07a0*/  ISETP.NE.AND.EX P1, PT, R20, RZ, PT, P1 ;  /* 0x000000ff1400720c */ /* 0x000fe20003f25310 */
[----:B------:R-:W-:Y:S02]  /*07b0*/  ULEA UR8, UR7, UR8, 0x2 ;  /* 0x0000000807087291 */ /* 0x000fe4000f8e10ff */
[----:B------:R-:W-:Y:S02]  /*07c0*/  ULEA UR9, UR7, UR9, 0x2 ;  /* 0x0000000907097291 */ /* 0x000fe4000f8e10ff */
[----:B------:R-:W-:Y:S01]  /*07d0*/  ULEA UR5, UR7, UR5, 0x2 ;  /* 0x0000000507057291 */ /* 0x000fe2000f8e10ff */
[----:B--2---:R-:W-:-:S04]  /*07e0*/  FFMA.SAT R19, R8, R19, 0.5 ;  /* 0x3f00000008137423 */ /* 0x004fc80000002013 */
[----:B------:R-:W-:-:S04]  /*07f0*/  FFMA.RM R19, R19, R18, 12582913 ;  /* 0x4b40000113137423 */ /* 0x000fc80000004012 */
[C---:B------:R-:W-:Y:S01]  /*0800*/  FADD R25, R19.reuse, -12583039 ;  /* 0xcb40007f13197421 */ /* 0x040fe20000000000 */
[----:B------:R-:W-:-:S03]  /*0810*/  IMAD.SHL.U32 R19, R19, 0x800000, RZ ;  /* 0x0080000013137824 */ /* 0x000fc600078e00ff */
[----:B------:R-:W-:-:S04]  /*0820*/  FFMA R25, R8, 1.4426950216293334961, -R25 ;  /* 0x3fb8aa3b08197823 */ /* 0x000fc80000000819 */
[----:B------:R-:W-:-:S04]  /*0830*/  FFMA R25, R8, 1.925963033500011079e-08, R25 ;  /* 0x32a5706008197823 */ /* 0x000fc80000000019 */
[----:B------:R-:W0:Y:S02]  /*0840*/  MUFU.EX2 R8, R25 ;  /* 0x0000001900087308 */ /* 0x000e240000000800 */
[----:B0-----:R-:W-:-:S04]  /*0850*/  FMUL R19, R19, R8 ;  /* 0x0000000813137220 */ /* 0x001fc80000400000 */
[----:B------:R-:W-:Y:S01]  /*0860*/  FADD R17, R22, R19 ;  /* 0x0000001316117221 */ /* 0x000fe20000000000 */
[----:B------:R1:W-:Y:S01]  /*0870*/  STG.E desc[UR10][R12.64], R19 ;  /* 0x000000130c007986 */ /* 0x0003e2000c10190a */
[----:B------:R-:W-:Y:S05]  /*0880*/  @P1 BRA `(.L_x_4) ;  /* 0xfffffff800e01947 */ /* 0x000fea000383ffff */
.L_x_3:
[----:B------:R-:W-:Y:S05]  /*0890*/  @!P0 BRA `(.L_x_5) ;  /* 0x0000000000648947 */ /* 0x000fea0003800000 */
[----:B------:R-:W0:Y:S01]  /*08a0*/  LDCU.64 UR8, c[0x0][0x380] ;  /* 0x00007000ff0877ac */ /* 0x000e220008000a00 */
[----:B------:R-:W-:-:S12]  /*08b0*/  UIMAD UR4, UR7, UR4, URZ ;  /* 0x00000004070472a4 */ /* 0x000fd8000f8e02ff */
.L_x_6:
[----:B-12---:R-:W-:-:S04]  /*08c0*/  IADD3 R9, P0, PT, R4, UR4, RZ ;  /* 0x0000000404097c10 */ /* 0x006fc8000ff1e0ff */
[----:B------:R-:W-:Y:S02]  /*08d0*/  IADD3.X R10, PT, PT, RZ, R16, RZ, P0, !PT ;  /* 0x00000010ff0a7210 */ /* 0x000fe400007fe4ff */
[----:B0-----:R-:W-:-:S04]  /*08e0*/  LEA R8, P0, R9, UR8, 0x2 ;  /* 0x0000000809087c11 */ /* 0x001fc8000f8010ff */
[----:B------:R-:W-:-:S05]  /*08f0*/  LEA.HI.X R9, R9, UR9, R10, 0x2, P0 ;  /* 0x0000000909097c11 */ /* 0x000fca00080f140a */
[----:B------:R-:W2:Y:S01]  /*0900*/  LDG.E R10, desc[UR10][R8.64] ;  /* 0x0000000a080a7981 */ /* 0x000ea2000c1e1900 */
[----:B------:R-:W-:Y:S01]  /*0910*/  IMAD.MOV.U32 R11, RZ, RZ, 0x3bbb989d ;  /* 0x3bbb989dff0b7424 */ /* 0x000fe200078e00ff */
[----:B------:R-:W-:Y:S01]  /*0920*/  IADD3 R14, P0, PT, R14, -0x1, RZ ;  /* 0xffffffff0e0e7810 */ /* 0x000fe20007f1e0ff */
[----:B------:R-:W-:Y:S01]  /*0930*/  IMAD.MOV.U32 R12, RZ, RZ, 0x437c0000 ;  /* 0x437c0000ff0c7424 */ /* 0x000fe200078e00ff */
[----:B------:R-:W-:Y:S02]  /*0940*/  UIADD3 UR4, UPT, UPT, UR7, UR4, URZ ;  /* 0x0000000407047290 */ /* 0x000fe4000fffe0ff */
[----:B------:R-:W-:Y:S02]  /*0950*/  IADD3.X R15, PT, PT, R15, -0x1, RZ, P0, !PT ;  /* 0xffffffff0f0f7810 */ /* 0x000fe400007fe4ff */
[----:B------:R-:W-:-:S04]  /*0960*/  ISETP.NE.U32.AND P0, PT, R14, RZ, PT ;  /* 0x000000ff0e00720c */ /* 0x000fc80003f05070 */
[----:B------:R-:W-:Y:S01]  /*0970*/  ISETP.NE.AND.EX P0, PT, R15, RZ, PT, P0 ;  /* 0x000000ff0f00720c */ /* 0x000fe20003f05300 */
        /* <DEDUP_REMOVED lines=11> */
.L_x_5:
[----:B------:R0:W-:Y:S02]  /*0a30*/  STS [R0], R17 ;  /* 0x0000001100007388 */ /* 0x0001e40000000800 */
.L_x_2:
[----:B------:R-:W-:Y:S01]  /*0a40*/  ISETP.NE.AND P1, PT, R2, RZ, PT ;  /* 0x000000ff0200720c */ /* 0x000fe20003f25270 */
[----:B------:R-:W-:-:S12]  /*0a50*/  UISETP.GE.U32.AND UP0, UPT, UR7, 0x2, UPT ;  /* 0x000000020700788c */ /* 0x000fd8000bf06070 */
[----:B------:R-:W1:Y:S01]  /*0a60*/  @!P1 S2R R5, SR_CgaCtaId ;  /* 0x0000000000059919 */ /* 0x000e620000008800 */
[----:B------:R-:W-:-:S04]  /*0a70*/  @!P1 MOV R4, 0x400 ;  /* 0x0000040000049802 */ /* 0x000fc80000000f00 */
[----:B-12---:R-:W-:Y:S01]  /*0a80*/  @!P1 LEA R10, R5, R4, 0x18 ;  /* 0x00000004050a9211 */ /* 0x006fe200078ec0ff */
[----:B------:R-:W-:Y:S06]  /*0a90*/  BRA.U !UP0, `(.L_x_7) ;  /* 0x0000000108307547 */ /* 0x000fec000b800000 */
[----:B------:R-:W-:-:S07]  /*0aa0*/  IMAD.U32 R4, RZ, RZ, UR7 ;  /* 0x00000007ff047e24 */ /* 0x000fce000f8e00ff */
.L_x_8:
[----:B------:R-:W-:Y:S01]  /*0ab0*/  BAR.SYNC.DEFER_BLOCKING 0x0 ;  /* 0x0000000000007b1d */ /* 0x000fe20000010000 */
[----:B------:R-:W-:-:S04]  /*0ac0*/  SHF.R.U32.HI R11, RZ, 0x1, R4 ;  /* 0x00000001ff0b7819 */ /* 0x000fc80000011604 */
[----:B------:R-:W-:-:S13]  /*0ad0*/  ISETP.GE.U32.AND P0, PT, R2, R11, PT ;  /* 0x0000000b0200720c */ /* 0x000fda0003f06070 */
[----:B------:R-:W-:Y:S01]  /*0ae0*/  @!P0 IMAD R5, R11, 0x4, R0 ;  /* 0x000000040b058824 */ /* 0x000fe200078e0200 */
[----:B------:R-:W-:Y:S05]  /*0af0*/  @!P0 LDS R8, [R0] ;  /* 0x0000000000088984 */ /* 0x000fea0000000800 */
[----:B------:R-:W1:Y:S02]  /*0b00*/  @!P0 LDS R5, [R5] ;  /* 0x0000000005058984 */ /* 0x000e640000000800 */
[----:B-1----:R-:W-:-:S05]  /*0b10*/  @!P0 FADD R9, R5, R8 ;  /* 0x0000000805098221 */ /* 0x002fca0000000000 */
[----:B------:R1:W-:Y:S01]  /*0b20*/  @!P0 STS [R0], R9 ;  /* 0x0000000900008388 */ /* 0x0003e20000000800 */
[----:B------:R-:W-:Y:S02]  /*0b30*/  ISETP.GT.U32.AND P0, PT, R4, 0x3, PT ;  /* 0x000000030400780c */ /* 0x000fe40003f04070 */
[----:B------:R-:W-:-:S11]  /*0b40*/  MOV R4, R11 ;  /* 0x0000000b00047202 */ /* 0x000fd60000000f00 */
[----:B-1----:R-:W-:Y:S05]  /*0b50*/  @P0 BRA `(.L_x_8) ;  /* 0xfffffffc00d40947 */ /* 0x002fea000383ffff */
.L_x_7:
[----:B------:R-:W1:Y:S01]  /*0b60*/  @!P1 LDS R9, [R10] ;  /* 0x000000000a099984 */ /* 0x000e620000000800 */
[----:B------:R-:W2:Y:S01]  /*0b70*/  LDC.64 R12, c[0x0][0x390] ;  /* 0x0000e400ff0c7b82 */ /* 0x000ea20000000a00 */
[----:B------:R-:W3:Y:S07]  /*0b80*/  @!P1 S2R R11, SR_CTAID.X ;  /* 0x00000000000b9919 */ /* 0x000eee0000002500 */
[----:B------:R-:W3:Y:S01]  /*0b90*/  @!P1 LDC.64 R4, c[0x0][0x388] ;  /* 0x0000e200ff049b82 */ /* 0x000ee20000000a00 */
[----:B--2---:R-:W-:-:S04]  /*0ba0*/  ISETP.LT.U32.AND P0, PT, R12, UR7, PT ;  /* 0x000000070c007c0c */ /* 0x004fc8000bf01070 */
[----:B------:R-:W-:Y:S01]  /*0bb0*/  ISETP.GT.U32.AND.EX P0, PT, RZ, R13, PT, P0 ;  /* 0x0000000dff00720c */ /* 0x000fe20003f04100 */
[----:B---3--:R-:W-:-:S05]  /*0bc0*/  @!P1 IMAD.WIDE.U32 R4, R11, 0x4, R4 ;  /* 0x000000040b049825 */ /* 0x008fca00078e0004 */
[----:B-1----:R1:W-:Y:S07]  /*0bd0*/  @!P1 STG.E desc[UR10][R4.64], R9 ;  /* 0x0000000904009986 */ /* 0x0023ee000c10190a */
[----:B------:R-:W-:Y:S05]  /*0be0*/  @P0 EXIT ;  /* 0x000000000000094d */ /* 0x000fea0003800000 */
[----:B------:R-:W2:Y:S01]  /*0bf0*/  S2UR UR5, SR_CgaCtaId ;  /* 0x00000000000579c3 */ /* 0x000ea20000008800 */
[----:B------:R-:W-:Y:S01]  /*0c00*/  UMOV UR4, 0x400 ;  /* 0x0000040000047882 */ /* 0x000fe20000000000 */
[C---:B------:R-:W-:Y:S01]  /*0c10*/  ISETP.GE.U32.AND P1, PT, R6.reuse, 0x4, PT ;  /* 0x000000040600780c */ /* 0x040fe20003f26070 */
[----:B-1----:R-:W-:Y:S01]  /*0c20*/  IMAD.MOV.U32 R4, RZ, RZ, R2 ;  /* 0x000000ffff047224 */ /* 0x002fe200078e0002 */
[----:B------:R-:W-:Y:S01]  /*0c30*/  ISETP.GT.U32.AND P0, PT, R6, 0x1, PT ;  /* 0x000000010600780c */ /* 0x000fe20003f04070 */
[----:B------:R-:W-:Y:S01]  /*0c40*/  IMAD.MOV.U32 R5, RZ, RZ, RZ ;  /* 0x000000ffff057224 */ /* 0x000fe200078e00ff */
[C---:B------:R-:W-:Y:S01]  /*0c50*/  ISETP.GE.U32.AND.EX P1, PT, R7.reuse, RZ, PT, P1 ;  /* 0x000000ff0700720c */ /* 0x040fe20003f26110 */
[----:B------:R-:W-:Y:S01]  /*0c60*/  IMAD.MOV.U32 R10, RZ, RZ, RZ ;  /* 0x000000ffff0a7224 */ /* 0x000fe200078e00ff */
[----:B------:R-:W-:-:S04]  /*0c70*/  ISETP.GT.U32.AND.EX P0, PT, R7, RZ, PT, P0 ;  /* 0x000000ff0700720c */ /* 0x000fc80003f04100 */
[----:B0-----:R-:W-:-:S04]  /*0c80*/  SEL R0, R6, 0x1, P0 ;  /* 0x0000000106007807 */ /* 0x001fc80000000000 */
[----:B------:R-:W-:Y:S01]  /*0c90*/  LOP3.LUT R2, R0, 0x3, RZ, 0xc0, !PT ;  /* 0x0000000300027812 */ /* 0x000fe200078ec0ff */
[----:B--2---:R-:W-:-:S09]  /*0ca0*/  ULEA UR4, UR5, UR4, 0x18 ;  /* 0x0000000405047291 */ /* 0x004fd2000f8ec0ff */
[----:B------:R-:W0:Y:S02]  /*0cb0*/  LDS R3, [UR4] ;  /* 0x00000004ff037984 */ /* 0x000e240008000800 */
[----:B------:R-:W1:Y:S02]  /*0cc0*/  S2UR UR4, SR_CTAID.X ;  /* 0x00000000000479c3 */ /* 0x000e640000002500 */
[----:B-1----:R-:W-:Y:S01]  /*0cd0*/  IMAD.WIDE.U32 R4, R12, UR4, R4 ;  /* 0x000000040c047c25 */ /* 0x002fe2000f8e0004 */
[----:B------:R-:W-:-:S03]  /*0ce0*/  SEL R12, R7, RZ, P0 ;  /* 0x000000ff070c7207 */ /* 0x000fc60000000000 */
[----:B------:R-:W-:Y:S01]  /*0cf0*/  IMAD R11, R13, UR4, R5 ;  /* 0x000000040d0b7c24 */ /* 0x000fe2000f8e0205 */
[----:B------:R-:W-:Y:S01]  /*0d00*/  UMOV UR4, URZ ;  /* 0x000000ff00047c82 */ /* 0x000fe20008000000 */
[----:B------:R-:W-:Y:S05]  /*0d10*/  @!P1 BRA `(.L_x_9) ;  /* 0x0000000400789947 */ /* 0x000fea0003800000 */
[----:B------:R-:W-:Y:S01]  /*0d20*/  LOP3.LUT R13, R0, 0xfffffffc, RZ, 0xc0, !PT ;  /* 0xfffffffc000d7812 */ /* 0x000fe200078ec0ff */
[----:B------:R-:W1:Y:S01]  /*0d30*/  LDCU.64 UR12, c[0x0][0x380] ;  /* 0x00007000ff0c77ac */ /* 0x000e620008000a00 */
[----:B------:R-:W-:Y:S02]  /*0d40*/  USHF.L.U32 UR8, UR7, 0x1, URZ ;  /* 0x0000000107087899 */ /* 0x000fe400080006ff */
[----:B------:R-:W-:Y:S01]  /*0d50*/  UIMAD UR9, UR7, 0x3, URZ ;  /* 0x00000003070978a4 */ /* 0x000fe2000f8e02ff */
[----:B------:R-:W-:Y:S01]  /*0d60*/  UMOV UR5, URZ ;  /* 0x000000ff00057c82 */ /* 0x000fe20008000000 */
[----:B------:R-:W-:Y:S01]  /*0d70*/  UMOV UR6, UR7 ;  /* 0x0000000700067c82 */ /* 0x000fe20008000000 */
[----:B------:R-:W-:-:S09]  /*0d80*/  UMOV UR4, URZ ;  /* 0x000000ff00047c82 */ /* 0x000fd20008000000 */
.L_x_18:
[----:B------:R-:W-:-:S05]  /*0d90*/  IADD3 R0, P0, PT, R4, UR5, RZ ;  /* 0x0000000504007c10 */ /* 0x000fca000ff1e0ff */
[----:B------:R-:W-:Y:S01]  /*0da0*/  IMAD.X R7, RZ, RZ, R11, P0 ;  /* 0x000000ffff077224 */ /* 0x000fe200000e060b */
[----:B-1----:R-:W-:-:S04]  /*0db0*/  LEA R8, P0, R0, UR12, 0x2 ;  /* 0x0000000c00087c11 */ /* 0x002fc8000f8010ff */
[----:B------:R-:W-:-:S05]  /*0dc0*/  LEA.HI.X R9, R0, UR13, R7, 0x2, P0 ;  /* 0x0000000d00097c11 */ /* 0x000fca00080f1407 */
[----:B------:R-:W2:Y:S01]  /*0dd0*/  LDG.E R0, desc[UR10][R8.64] ;  /* 0x0000000a08007981 */ /* 0x000ea2000c1e1900 */
[----:B0-----:R-:W0:Y:S01]  /*0de0*/  MUFU.RCP R6, R3 ;  /* 0x0000000300067308 */ /* 0x001e220000001000 */
[----:B------:R-:W-:Y:S01]  /*0df0*/  BSSY.RECONVERGENT B0, `(.L_x_10) ;  /* 0x000000b000007945 */ /* 0x000fe20003800200 */
[----:B0-----:R-:W-:-:S04]  /*0e00*/  FFMA R7, -R3, R6, 1 ;  /* 0x3f80000003077423 */ /* 0x001fc80000000106 */
[----:B------:R-:W-:Y:S02]  /*0e10*/  FFMA R7, R6, R7, R6 ;  /* 0x0000000706077223 */ /* 0x000fe40000000006 */
[----:B--2---:R-:W0:Y:S02]  /*0e20*/  FCHK P0, R0, R3 ;  /* 0x0000000300007302 */ /* 0x004e240000000000 */
[----:B------:R-:W-:-:S04]  /*0e30*/  FFMA R6, R0, R7, RZ ;  /* 0x0000000700067223 */ /* 0x000fc800000000ff */
[----:B------:R-:W-:-:S04]  /*0e40*/  FFMA R14, -R3, R6, R0 ;  /* 0x00000006030e7223 */ /* 0x000fc80000000100 */
[----:B------:R-:W-:Y:S01]  /*0e50*/  FFMA R15, R7, R14, R6 ;  /* 0x0000000e070f7223 */ /* 0x000fe20000000006 */
[----:B0-----:R-:W-:Y:S06]  /*0e60*/  @!P0 BRA `(.L_x_11) ;  /* 0x00000000000c8947 */ /* 0x001fec0003800000 */
[----:B------:R-:W-:-:S07]  /*0e70*/  MOV R14, 0xe90 ;  /* 0x00000e90000e7802 */ /* 0x000fce0000000f00 */
[----:B------:R-:W-:Y:S05]  /*0e80*/  CALL.REL.NOINC `($__internal_1_$__cuda_sm3x_div_rn_noftz_f32_slowpath) ;  /* 0x0000000800a87944 */ /* 0x000fea0003c00000 */
[----:B------:R-:W-:-:S07]  /*0e90*/  IMAD.MOV.U32 R15, RZ, RZ, R17 ;  /* 0x000000ffff0f7224 */ /* 0x000fce00078e0011 */
.L_x_11:
[----:B------:R-:W-:Y:S05]  /*0ea0*/  BSYNC.RECONVERGENT B0 ;  /* 0x0000000000007941 */ /* 0x000fea0003800200 */
.L_x_10:
[----:B------:R-:W-:Y:S01]  /*0eb0*/  IADD3 R0, P0, PT, R4, UR6, RZ ;  /* 0x0000000604007c10 */ /* 0x000fe2000ff1e0ff */
[----:B------:R0:W-:Y:S03]  /*0ec0*/  STG.E desc[UR10][R8.64], R15 ;  /* 0x0000000f08007986 */ /* 0x0001e6000c10190a */
[----:B------:R-:W-:Y:S02]  /*0ed0*/  IADD3.X R7, PT, PT, RZ, R11, RZ, P0, !PT ;  /* 0x0000000bff077210 */ /* 0x000fe400007fe4ff */
[----:B------:R-:W-:-:S04]  /*0ee0*/  LEA R6, P0, R0, UR12, 0x2 ;  /* 0x0000000c00067c11 */ /* 0x000fc8000f8010ff */
[----:B------:R-:W-:-:S05]  /*0ef0*/  LEA.HI.X R7, R0, UR13, R7, 0x2, P0 ;  /* 0x0000000d00077c11 */ /* 0x000fca00080f1407 */
[----:B------:R-:W2:Y:S01]  /*0f00*/  LDG.E R16, desc[UR10][R6.64] ;  /* 0x0000000a06107981 */ /* 0x000ea2000c1e1900 */
[----:B------:R-:W1:Y:S01]  /*0f10*/  MUFU.RCP R0, R3 ;  /* 0x0000000300007308 */ /* 0x000e620000001000 */
[----:B------:R-:W-:Y:S01]  /*0f20*/  BSSY.RECONVERGENT B0, `(.L_x_12) ;  /* 0x000000b000007945 */ /* 0x000fe20003800200 */
[----:B-1----:R-:W-:-:S04]  /*0f30*/  FFMA R17, -R3, R0, 1 ;  /* 0x3f80000003117423 */ /* 0x002fc80000000100 */
[----:B------:R-:W-:Y:S02]  /*0f40*/  FFMA R0, R0, R17, R0 ;  /* 0x0000001100007223 */ /* 0x000fe40000000000 */
[----:B--2---:R-:W1:Y:S02]  /*0f50*/  FCHK P0, R16, R3 ;  /* 0x0000000310007302 */ /* 0x004e640000000000 */
[----:B------:R-:W-:-:S04]  /*0f60*/  FFMA R14, R0, R16, RZ ;  /* 0x00000010000e7223 */ /* 0x000fc800000000ff */
[----:B------:R-:W-:-:S04]  /*0f70*/  FFMA R17, -R3, R14, R16 ;  /* 0x0000000e03117223 */ /* 0x000fc80000000110 */
[----:B------:R-:W-:Y:S01]  /*0f80*/  FFMA R17, R0, R17, R14 ;  /* 0x0000001100117223 */ /* 0x000fe2000000000e */
[----:B01----:R-:W-:Y:S06]  /*0f90*/  @!P0 BRA `(.L_x_13) ;  /* 0x00000000000c8947 */ /* 0x003fec0003800000 */
[----:B------:R-:W-:Y:S01]  /*0fa0*/  IMAD.MOV.U32 R0, RZ, RZ, R16 ;  /* 0x000000ffff007224 */ /* 0x000fe200078e0010 */
[----:B------:R-:W-:-:S07]  /*0fb0*/  MOV R14, 0xfd0 ;  /* 0x00000fd0000e7802 */ /* 0x000fce0000000f00 */
[----:B------:R-:W-:Y:S05]  /*0fc0*/  CALL.REL.NOINC `($__internal_1_$__cuda_sm3x_div_rn_noftz_f32_slowpath) ;  /* 0x0000000800587944 */ /* 0x000fea0003c00000 */
.L_x_13:
[----:B------:R-:W-:Y:S05]  /*0fd0*/  BSYNC.RECONVERGENT B0 ;  /* 0x0000000000007941 */ /* 0x000fea0003800200 */
.L_x_12:
[----:B------:R-:W-:Y:S01]  /*0fe0*/  IADD3 R0, P0, PT, R4, UR8, RZ ;  /* 0x0000000804007c10 */ /* 0x000fe2000ff1e0ff */
[----:B------:R0:W-:Y:S04]  /*0ff0*/  STG.E desc[UR10][R6.64], R17 ;  /* 0x0000001106007986 */ /* 0x0001e8000c10190a */
[----:B------:R-:W-:Y:S01]  /*1000*/  IMAD.X R9, RZ, RZ, R11, P0 ;  /* 0x000000ffff097224 */ /* 0x000fe200000e060b */
        /* <DEDUP_REMOVED lines=15> */
[----:B------:R-:W-:-:S07]  /*1100*/  IMAD.MOV.U32 R15, RZ, RZ, R17 ;  /* 0x000000ffff0f7224 */ /* 0x000fce00078e0011 */
.L_x_15:
[----:B------:R-:W-:Y:S05]  /*1110*/  BSYNC.RECONVERGENT B0 ;  /* 0x0000000000007941 */ /* 0x000fea0003800200 */
.L_x_14:
        /* <DEDUP_REMOVED lines=15> */
[----:B------:R-:W-:Y:S02]  /*1210*/  MOV R0, R16 ;  /* 0x0000001000007202 */ /* 0x000fe40000000f00 */
[----:B------:R-:W-:-:S07]  /*1220*/  MOV R14, 0x1240 ;  /* 0x00001240000e7802 */ /* 0x000fce0000000f00 */
[----:B------:R-:W-:Y:S05]  /*1230*/  CALL.REL.NOINC `($__internal_1_$__cuda_sm3x_div_rn_noftz_f32_slowpath) ;  /* 0x0000000400bc7944 */ /* 0x000fea0003c00000 */
.L_x_17:
[----:B------:R-:W-:Y:S05]  /*1240*/  BSYNC.RECONVERGENT B0 ;  /* 0x0000000000007941 */ /* 0x000fea0003800200 */
.L_x_16:
[----:B------:R-:W-:Y:S01]  /*1250*/  IADD3 R13, P0, PT, R13, -0x4, RZ ;  /* 0xfffffffc0d0d7810 */ /* 0x000fe20007f1e0ff */
[----:B------:R2:W-:Y:S01]  /*1260*/  STG.E desc[UR10][R6.64], R17 ;  /* 0x0000001106007986 */ /* 0x0005e2000c10190a */
[----:B------:R-:W-:Y:S02]  /*1270*/  UIADD3 UR4, UPT, UPT, UR4, 0x4, URZ ;  /* 0x0000000404047890 */ /* 0x000fe4000fffe0ff */
[----:B------:R-:W-:Y:S01]  /*1280*/  IADD3.X R12, PT, PT, R12, -0x1, RZ, P0, !PT ;  /* 0xffffffff0c0c7810 */ /* 0x000fe200007fe4ff */
[----:B------:R-:W-:Y:S01]  /*1290*/  ULEA UR6, UR7, UR6, 0x2 ;  /* 0x0000000607067291 */ /* 0x000fe2000f8e10ff */
[----:B------:R-:W-:Y:S01]  /*12a0*/  ISETP.NE.U32.AND P0, PT, R13, RZ, PT ;  /* 0x000000ff0d00720c */ /* 0x000fe20003f05070 */
[----:B------:R-:W-:Y:S02]  /*12b0*/  ULEA UR8, UR7, UR8, 0x2 ;  /* 0x0000000807087291 */ /* 0x000fe4000f8e10ff */
[----:B------:R-:W-:Y:S01]  /*12c0*/  ULEA UR9, UR7, UR9, 0x2 ;  /* 0x0000000907097291 */ /* 0x000fe2000f8e10ff */
[----:B------:R-:W-:Y:S01]  /*12d0*/  ISETP.NE.AND.EX P0, PT, R12, RZ, PT, P0 ;  /* 0x000000ff0c00720c */ /* 0x000fe20003f05300 */
[----:B------:R-:W-:-:S12]  /*12e0*/  ULEA UR5, UR7, UR5, 0x2 ;  /* 0x0000000507057291 */ /* 0x000fd8000f8e10ff */
[----:B--2---:R-:W-:Y:S05]  /*12f0*/  @P0 BRA `(.L_x_18) ;  /* 0xfffffff800a40947 */ /* 0x004fea000383ffff */
.L_x_9:
[----:B------:R-:W-:-:S04]  /*1300*/  ISETP.NE.U32.AND P0, PT, R2, RZ, PT ;  /* 0x000000ff0200720c */ /* 0x000fc80003f05070 */
[----:B------:R-:W-:-:S13]  /*1310*/  ISETP.NE.AND.EX P0, PT, R10, RZ, PT, P0 ;  /* 0x000000ff0a00720c */ /* 0x000fda0003f05300 */
[----:B------:R-:W-:Y:S05]  /*1320*/  @!P0 EXIT ;  /* 0x000000000000894d */ /* 0x000fea0003800000 */
[----:B------:R-:W1:Y:S01]  /*1330*/  LDCU.64 UR8, c[0x0][0x380] ;  /* 0x00007000ff0877ac */ /* 0x000e620008000a00 */
[----:B------:R-:W-:-:S12]  /*1340*/  UIMAD UR5, UR7, UR4, URZ ;  /* 0x00000004070572a4 */ /* 0x000fd8000f8e02ff */
.L_x_21:
[----:B------:R-:W-:-:S05]  /*1350*/  IADD3 R0, P0, PT, R4, UR5, RZ ;  /* 0x0000000504007c10 */ /* 0x000fca000ff1e0ff */
[----:B--2---:R-:W-:Y:S01]  /*1360*/  IMAD.X R7, RZ, RZ, R11, P0 ;  /* 0x000000ffff077224 */ /* 0x004fe200000e060b */
[----:B-1----:R-:W-:-:S04]  /*1370*/  LEA R6, P0, R0, UR8, 0x2 ;  /* 0x0000000800067c11 */ /* 0x002fc8000f8010ff */
[----:B------:R-:W-:-:S05]  /*1380*/  LEA.HI.X R7, R0, UR9, R7, 0x2, P0 ;  /* 0x0000000900077c11 */ /* 0x000fca00080f1407 */
[----:B------:R-:W2:Y:S01]  /*1390*/  LDG.E R12, desc[UR10][R6.64] ;  /* 0x0000000a060c7981 */ /* 0x000ea2000c1e1900 */
[----:B0-----:R-:W0:Y:S01]  /*13a0*/  MUFU.RCP R0, R3 ;  /* 0x0000000300007308 */ /* 0x001e220000001000 */
[----:B------:R-:W-:Y:S01]  /*13b0*/  IADD3 R2, P0, PT, R2, -0x1, RZ ;  /* 0xffffffff02027810 */ /* 0x000fe20007f1e0ff */
[----:B------:R-:W-:Y:S03]  /*13c0*/  BSSY.RECONVERGENT B0, `(.L_x_19) ;  /* 0x000000f000007945 */ /* 0x000fe60003800200 */
[----:B------:R-:W-:Y:S02]  /*13d0*/  IADD3.X R10, PT, PT, R10, -0x1, RZ, P0, !PT ;  /* 0xffffffff0a0a7810 */ /* 0x000fe400007fe4ff */
[----:B------:R-:W-:-:S04]  /*13e0*/  ISETP.NE.U32.AND P0, PT, R2, RZ, PT ;  /* 0x000000ff0200720c */ /* 0x000fc80003f05070 */
[----:B------:R-:W-:Y:S01]  /*13f0*/  ISETP.NE.AND.EX P0, PT, R10, RZ, PT, P0 ;  /* 0x000000ff0a00720c */ /* 0x000fe20003f05300 */
[----:B0-----:R-:W-:-:S04]  /*1400*/  FFMA R9, -R3, R0, 1 ;  /* 0x3f80000003097423 */ /* 0x001fc80000000100 */
[----:B------:R-:W-:Y:S01]  /*1410*/  FFMA R0, R0, R9, R0 ;  /* 0x0000000900007223 */ /* 0x000fe20000000000 */
[----:B--2---:R-:W0:Y:S03]  /*1420*/  FCHK P1, R12, R3 ;  /* 0x000000030c007302 */ /* 0x004e260000020000 */
[----:B------:R-:W-:-:S04]  /*1430*/  FFMA R8, R0, R12, RZ ;  /* 0x0000000c00087223 */ /* 0x000fc800000000ff */
[----:B------:R-:W-:-:S04]  /*1440*/  FFMA R9, -R3, R8, R12 ;  /* 0x0000000803097223 */ /* 0x000fc8000000010c */
[----:B------:R-:W-:Y:S01]  /*1450*/  FFMA R9, R0, R9, R8 ;  /* 0x0000000900097223 */ /* 0x000fe20000000008 */
[----:B0-----:R-:W-:Y:S06]  /*1460*/  @!P1 BRA `(.L_x_20) ;  /* 0x0000000000109947 */ /* 0x001fec0003800000 */
[----:B------:R-:W-:Y:S01]  /*1470*/  IMAD.MOV.U32 R0, RZ, RZ, R12 ;  /* 0x000000ffff007224 */ /* 0x000fe200078e000c */
[----:B------:R-:W-:-:S07]  /*1480*/  MOV R14, 0x14a0 ;  /* 0x000014a0000e7802 */ /* 0x000fce0000000f00 */
[----:B------:R-:W-:Y:S05]  /*1490*/  CALL.REL.NOINC `($__internal_1_$__cuda_sm3x_div_rn_noftz_f32_slowpath) ;  /* 0x0000000400247944 */ /* 0x000fea0003c00000 */
[----:B------:R-:W-:-:S07]  /*14a0*/  IMAD.MOV.U32 R9, RZ, RZ, R17 ;  /* 0x000000ffff097224 */ /* 0x000fce00078e0011 */
.L_x_20:
[----:B------:R-:W-:Y:S05]  /*14b0*/  BSYNC.RECONVERGENT B0 ;  /* 0x0000000000007941 */ /* 0x000fea0003800200 */
.L_x_19:
[----:B------:R2:W-:Y:S01]  /*14c0*/  STG.E desc[UR10][R6.64], R9 ;  /* 0x0000000906007986 */ /* 0x0005e2000c10190a */
[----:B------:R-:W-:Y:S01]  /*14d0*/  UIADD3 UR5, UPT, UPT, UR7, UR5, URZ ;  /* 0x0000000507057290 */ /* 0x000fe2000fffe0ff */
[----:B------:R-:W-:Y:S11]  /*14e0*/  @P0 BRA `(.L_x_21) ;  /* 0xfffffffc00980947 */ /* 0x000ff6000383ffff */
[----:B------:R-:W-:Y:S05]  /*14f0*/  EXIT ;  /* 0x000000000000794d */ /* 0x000fea0003800000 */
        .weak           $__internal_0_$__cuda_sm20_div_u64
        .type           $__internal_0_$__cuda_sm20_div_u64,@function
        .size           $__internal_0_$__cuda_sm20_div_u64,($__internal_1_$__cuda_sm3x_div_rn_noftz_f32_slowpath - $__internal_0_$__cuda_sm20_div_u64)
$__internal_0_$__cuda_sm20_div_u64:
[----:B------:R-:W-:Y:S01]  /*1500*/  UMOV UR4, UR7 ;  /* 0x0000000700047c82 */ /* 0x000fe20008000000 */
[----:B------:R-:W-:Y:S02]  /*1510*/  UMOV UR5, URZ ;  /* 0x000000ff00057c82 */ /* 0x000fe40008000000 */
[----:B------:R-:W0:Y:S08]  /*1520*/  I2F.U64.RP R5, UR4 ;  /* 0x0000000400057d12 */ /* 0x000e300008309000 */
[----:B0-----:R-:W0:Y:S02]  /*1530*/  MUFU.RCP R5, R5 ;  /* 0x0000000500057308 */ /* 0x001e240000001000 */
[----:B0-----:R-:W-:-:S06]  /*1540*/  VIADD R6, R5, 0x1ffffffe ;  /* 0x1ffffffe05067836 */ /* 0x001fcc0000000000 */
[----:B------:R-:W0:Y:S02]  /*1550*/  F2I.U64.TRUNC R6, R6 ;  /* 0x0000000600067311 */ /* 0x000e24000020d800 */
[----:B0-----:R-:W-:-:S04]  /*1560*/  IMAD.WIDE.U32 R8, R6, UR7, RZ ;  /* 0x0000000706087c25 */ /* 0x001fc8000f8e00ff */
[----:B------:R-:W-:Y:S01]  /*1570*/  IMAD R9, R7, UR7, R9 ;  /* 0x0000000707097c24 */ /* 0x000fe2000f8e0209 */
[----:B------:R-:W-:-:S05]  /*1580*/  IADD3 R11, P0, PT, RZ, -R8, RZ ;  /* 0x80000008ff0b7210 */ /* 0x000fca0007f1e0ff */
[----:B------:R-:W-:-:S04]  /*1590*/  IMAD.HI.U32 R8, R6, R11, RZ ;  /* 0x0000000b06087227 */ /* 0x000fc800078e00ff */
[----:B------:R-:W-:Y:S01]  /*15a0*/  IMAD.X R13, RZ, RZ, ~R9, P0 ;  /* 0x000000ffff0d7224 */ /* 0x000fe200000e0e09 */
[----:B------:R-:W-:-:S03]  /*15b0*/  MOV R9, R6 ;  /* 0x0000000600097202 */ /* 0x000fc60000000f00 */
[-C--:B------:R-:W-:Y:S02]  /*15c0*/  IMAD R15, R7, R13.reuse, RZ ;  /* 0x0000000d070f7224 */ /* 0x080fe400078e02ff */
[----:B------:R-:W-:-:S04]  /*15d0*/  IMAD.WIDE.U32 R8, P0, R6, R13, R8 ;  /* 0x0000000d06087225 */ /* 0x000fc80007800008 */
[----:B------:R-:W-:-:S04]  /*15e0*/  IMAD.HI.U32 R5, R7, R13, RZ ;  /* 0x0000000d07057227 */ /* 0x000fc800078e00ff */
[----:B------:R-:W-:-:S04]  /*15f0*/  IMAD.HI.U32 R8, P1, R7, R11, R8 ;  /* 0x0000000b07087227 */ /* 0x000fc80007820008 */
[----:B------:R-:W-:Y:S01]  /*1600*/  IMAD.X R5, R5, 0x1, R7, P0 ;  /* 0x0000000105057824 */ /* 0x000fe200000e0607 */
[----:B------:R-:W-:-:S04]  /*1610*/  IADD3 R9, P2, PT, R15, R8, RZ ;  /* 0x000000080f097210 */ /* 0x000fc80007f5e0ff */
[----:B------:R-:W-:Y:S01]  /*1620*/  IADD3.X R5, PT, PT, RZ, RZ, R5, P2, P1 ;  /* 0x000000ffff057210 */ /* 0x000fe200017e2405 */
[----:B------:R-:W-:-:S04]  /*1630*/  IMAD.WIDE.U32 R6, R9, UR7, RZ ;  /* 0x0000000709067c25 */ /* 0x000fc8000f8e00ff */
[----:B------:R-:W-:Y:S01]  /*1640*/  IMAD R10, R5, UR7, R7 ;  /* 0x00000007050a7c24 */ /* 0x000fe2000f8e0207 */
[----:B------:R-:W-:Y:S02]  /*1650*/  IADD3 R11, P0, PT, RZ, -R6, RZ ;  /* 0x80000006ff0b7210 */ /* 0x000fe40007f1e0ff */
[----:B------:R-:W0:Y:S03]  /*1660*/  LDC.64 R6, c[0x0][0x390] ;  /* 0x0000e400ff067b82 */ /* 0x000e260000000a00 */
[----:B------:R-:W-:-:S04]  /*1670*/  IMAD.HI.U32 R8, R9, R11, RZ ;  /* 0x0000000b09087227 */ /* 0x000fc800078e00ff */
[----:B------:R-:W-:-:S04]  /*1680*/  IMAD.X R10, RZ, RZ, ~R10, P0 ;  /* 0x000000ffff0a7224 */ /* 0x000fc800000e0e0a */
[----:B------:R-:W-:-:S04]  /*1690*/  IMAD.WIDE.U32 R8, P0, R9, R10, R8 ;  /* 0x0000000a09087225 */ /* 0x000fc80007800008 */
[C---:B------:R-:W-:Y:S02]  /*16a0*/  IMAD R13, R5.reuse, R10, RZ ;  /* 0x0000000a050d7224 */ /* 0x040fe400078e02ff */
[----:B------:R-:W-:-:S04]  /*16b0*/  IMAD.HI.U32 R8, P1, R5, R11, R8 ;  /* 0x0000000b05087227 */ /* 0x000fc80007820008 */
[----:B------:R-:W-:Y:S01]  /*16c0*/  IMAD.HI.U32 R10, R5, R10, RZ ;  /* 0x0000000a050a7227 */ /* 0x000fe200078e00ff */
[----:B------:R-:W-:-:S03]  /*16d0*/  IADD3 R11, P2, PT, R13, R8, RZ ;  /* 0x000000080d0b7210 */ /* 0x000fc60007f5e0ff */
[----:B------:R-:W-:Y:S02]  /*16e0*/  IMAD.X R5, R10, 0x1, R5, P0 ;  /* 0x000000010a057824 */ /* 0x000fe400000e0605 */
[----:B0-----:R-:W-:-:S03]  /*16f0*/  IMAD.HI.U32 R8, R11, R6, RZ ;  /* 0x000000060b087227 */ /* 0x001fc600078e00ff */
[----:B------:R-:W-:Y:S01]  /*1700*/  IADD3.X R5, PT, PT, RZ, RZ, R5, P2, P1 ;  /* 0x000000ffff057210 */ /* 0x000fe200017e2405 */
[----:B------:R-:W-:Y:S02]  /*1710*/  IMAD.MOV.U32 R9, RZ, RZ, RZ ;  /* 0x000000ffff097224 */ /* 0x000fe400078e00ff */
[----:B------:R-:W-:-:S04]  /*1720*/  IMAD.WIDE.U32 R8, R11, R7, R8 ;  /* 0x000000070b087225 */ /* 0x000fc800078e0008 */
[C---:B------:R-:W-:Y:S02]  /*1730*/  IMAD R11, R5.reuse, R7, RZ ;  /* 0x00000007050b7224 */ /* 0x040fe400078e02ff */
[----:B------:R-:W-:-:S04]  /*1740*/  IMAD.HI.U32 R8, P0, R5, R6, R8 ;  /* 0x0000000605087227 */ /* 0x000fc80007800008 */
[----:B------:R-:W-:Y:S01]  /*1750*/  IMAD.HI.U32 R5, R5, R7, RZ ;  /* 0x0000000705057227 */ /* 0x000fe200078e00ff */
[----:B------:R-:W-:-:S04]  /*1760*/  IADD3 R10, P1, PT, R11, R8, RZ ;  /* 0x000000080b0a7210 */ /* 0x000fc80007f3e0ff */
[----:B------:R-:W-:Y:S01]  /*1770*/  IADD3.X R5, PT, PT, R5, RZ, RZ, P0, !PT ;  /* 0x000000ff05057210 */ /* 0x000fe200007fe4ff */
[----:B------:R-:W-:-:S04]  /*1780*/  IMAD.WIDE.U32 R8, R10, UR7, RZ ;  /* 0x000000070a087c25 */ /* 0x000fc8000f8e00ff */
[----:B------:R-:W-:Y:S01]  /*1790*/  IMAD.X R5, RZ, RZ, R5, P1 ;  /* 0x000000ffff057224 */ /* 0x000fe200008e0605 */
[----:B------:R-:W-:-:S03]  /*17a0*/  IADD3 R11, P0, PT, -R8, R6, RZ ;  /* 0x00000006080b7210 */ /* 0x000fc60007f1e1ff */
[----:B------:R-:W-:Y:S01]  /*17b0*/  IMAD R12, R5, UR7, R9 ;  /* 0x00000007050c7c24 */ /* 0x000fe2000f8e0209 */
[----:B------:R-:W-:Y:S02]  /*17c0*/  IADD3 R9, P2, PT, R10, 0x1, RZ ;  /* 0x000000010a097810 */ /* 0x000fe40007f5e0ff */
[----:B------:R-:W-:Y:S01]  /*17d0*/  IADD3 R6, P1, PT, R11, -UR7, RZ ;  /* 0x800000070b067c10 */ /* 0x000fe2000ff3e0ff */
[----:B------:R-:W-:Y:S01]  /*17e0*/  IMAD.X R12, R7, 0x1, ~R12, P0 ;  /* 0x00000001070c7824 */ /* 0x000fe200000e0e0c */
[----:B------:R-:W-:Y:S01]  /*17f0*/  ISETP.GE.U32.AND P0, PT, R11, UR7, PT ;  /* 0x000000070b007c0c */ /* 0x000fe2000bf06070 */
[----:B------:R-:W-:-:S03]  /*1800*/  IMAD.X R8, RZ, RZ, R5, P2 ;  /* 0x000000ffff087224 */ /* 0x000fc600010e0605 */
[C---:B------:R-:W-:Y:S02]  /*1810*/  ISETP.GE.U32.AND.EX P0, PT, R12.reuse, RZ, PT, P0 ;  /* 0x000000ff0c00720c */ /* 0x040fe40003f06100 */
[----:B------:R-:W-:Y:S02]  /*1820*/  IADD3.X R7, PT, PT, R12, -0x1, RZ, P1, !PT ;  /* 0xffffffff0c077810 */ /* 0x000fe40000ffe4ff */
[----:B------:R-:W-:Y:S02]  /*1830*/  SEL R6, R6, R11, P0 ;  /* 0x0000000b06067207 */ /* 0x000fe40000000000 */
[----:B------:R-:W-:Y:S02]  /*1840*/  SEL R9, R9, R10, P0 ;  /* 0x0000000a09097207 */ /* 0x000fe40000000000 */
[----:B------:R-:W-:Y:S02]  /*1850*/  SEL R7, R7, R12, P0 ;  /* 0x0000000c07077207 */ /* 0x000fe40000000000 */
[----:B------:R-:W-:Y:S01]  /*1860*/  SEL R8, R8, R5, P0 ;  /* 0x0000000508087207 */ /* 0x000fe20000000000 */
[----:B------:R-:W-:Y:S01]  /*1870*/  HFMA2 R5, -RZ, RZ, 0, 0 ;  /* 0x00000000ff057431 */ /* 0x000fe200000001ff */
[----:B------:R-:W-:-:S02]  /*1880*/  ISETP.GE.U32.AND P0, PT, R6, UR7, PT ;  /* 0x0000000706007c0c */ /* 0x000fc4000bf06070 */
[----:B------:R-:W-:Y:S02]  /*1890*/  IADD3 R6, P2, PT, R9, 0x1, RZ ;  /* 0x0000000109067810 */ /* 0x000fe40007f5e0ff */
[----:B------:R-:W-:Y:S02]  /*18a0*/  ISETP.GE.U32.AND.EX P0, PT, R7, RZ, PT, P0 ;  /* 0x000000ff0700720c */ /* 0x000fe40003f06100 */
[----:B------:R-:W-:Y:S01]  /*18b0*/  ISETP.NE.U32.AND P1, PT, RZ, UR7, PT ;  /* 0x00000007ff007c0c */ /* 0x000fe2000bf25070 */
[----:B------:R-:W-:Y:S01]  /*18c0*/  IMAD.X R7, RZ, RZ, R8, P2 ;  /* 0x000000ffff077224 */ /* 0x000fe200010e0608 */
[----:B------:R-:W-:Y:S02]  /*18d0*/  SEL R6, R6, R9, P0 ;  /* 0x0000000906067207 */ /* 0x000fe40000000000 */
[----:B------:R-:W-:Y:S02]  /*18e0*/  ISETP.NE.AND.EX P1, PT, RZ, RZ, PT, P1 ;  /* 0x000000ffff00720c */ /* 0x000fe40003f25310 */
[----:B------:R-:W-:-:S02]  /*18f0*/  SEL R7, R7, R8, P0 ;  /* 0x0000000807077207 */ /* 0x000fc40000000000 */
[----:B------:R-:W-:Y:S02]  /*1900*/  SEL R6, R6, 0xffffffff, P1 ;  /* 0xffffffff06067807 */ /* 0x000fe40000800000 */
[----:B------:R-:W-:Y:S01]  /*1910*/  SEL R7, R7, 0xffffffff, P1 ;  /* 0xffffffff07077807 */ /* 0x000fe20000800000 */
[----:B------:R-:W-:Y:S06]  /*1920*/  RET.REL.NODEC R4 `(_Z7softmaxPfS_m) ;  /* 0xffffffe404b47950 */ /* 0x000fec0003c3ffff */
        .weak           $__internal_1_$__cuda_sm3x_div_rn_noftz_f32_slowpath
        .type           $__internal_1_$__cuda_sm3x_div_rn_noftz_f32_slowpath,@function
        .size           $__internal_1_$__cuda_sm3x_div_rn_noftz_f32_slowpath,(.L_x_45 - $__internal_1_$__cuda_sm3x_div_rn_noftz_f32_slowpath)
$__internal_1_$__cuda_sm3x_div_rn_noftz_f32_slowpath:
[--C-:B------:R-:W-:Y:S01]  /*1930*/  SHF.R.U32.HI R15, RZ, 0x17, R3.reuse ;  /* 0x00000017ff0f7819 */ /* 0x100fe20000011603 */
[----:B------:R-:W-:Y:S01]  /*1940*/  BSSY.RECONVERGENT B1, `(.L_x_22) ;  /* 0x0000063000017945 */ /* 0x000fe20003800200 */
[----:B------:R-:W-:Y:S01]  /*1950*/  SHF.R.U32.HI R17, RZ, 0x17, R0 ;  /* 0x00000017ff117819 */ /* 0x000fe20000011600 */
[----:B------:R-:W-:Y:S01]  /*1960*/  IMAD.MOV.U32 R19, RZ, RZ, R3 ;  /* 0x000000ffff137224 */ /* 0x000fe200078e0003 */
[----:B------:R-:W-:Y:S02]  /*1970*/  LOP3.LUT R15, R15, 0xff, RZ, 0xc0, !PT ;  /* 0x000000ff0f0f7812 */ /* 0x000fe400078ec0ff */
[----:B------:R-:W-:-:S03]  /*1980*/  LOP3.LUT R17, R17, 0xff, RZ, 0xc0, !PT ;  /* 0x000000ff11117812 */ /* 0x000fc600078ec0ff */
[----:B------:R-:W-:Y:S02]  /*1990*/  VIADD R20, R15, 0xffffffff ;  /* 0xffffffff0f147836 */ /* 0x000fe40000000000 */
[----:B------:R-:W-:-:S03]  /*19a0*/  VIADD R18, R17, 0xffffffff ;  /* 0xffffffff11127836 */ /* 0x000fc60000000000 */
[----:B------:R-:W-:-:S04]  /*19b0*/  ISETP.GT.U32.AND P1, PT, R20, 0xfd, PT ;  /* 0x000000fd1400780c */ /* 0x000fc80003f24070 */
[----:B------:R-:W-:-:S13]  /*19c0*/  ISETP.GT.U32.OR P1, PT, R18, 0xfd, P1 ;  /* 0x000000fd1200780c */ /* 0x000fda0000f24470 */
[----:B------:R-:W-:Y:S01]  /*19d0*/  @!P1 IMAD.MOV.U32 R16, RZ, RZ, RZ ;  /* 0x000000ffff109224 */ /* 0x000fe200078e00ff */
[----:B------:R-:W-:Y:S06]  /*19e0*/  @!P1 BRA `(.L_x_23) ;  /* 0x00000000005c9947 */ /* 0x000fec0003800000 */
[----:B------:R-:W-:Y:S02]  /*19f0*/  FSETP.GTU.FTZ.AND P1, PT, |R0|, +INF , PT ;  /* 0x7f8000000000780b */ /* 0x000fe40003f3c200 */
[----:B------:R-:W-:-:S04]  /*1a00*/  FSETP.GTU.FTZ.AND P2, PT, |R3|, +INF , PT ;  /* 0x7f8000000300780b */ /* 0x000fc80003f5c200 */
[----:B------:R-:W-:-:S13]  /*1a10*/  PLOP3.LUT P1, PT, P1, P2, PT, 0xf8, 0x8f ;  /* 0x00000000008f781c */ /* 0x000fda0000f25f70 */
[----:B------:R-:W-:Y:S05]  /*1a20*/  @P1 BRA `(.L_x_24) ;  /* 0x00000004004c1947 */ /* 0x000fea0003800000 */
[----:B------:R-:W-:-:S13]  /*1a30*/  LOP3.LUT P1, RZ, R19, 0x7fffffff, R0, 0xc8, !PT ;  /* 0x7fffffff13ff7812 */ /* 0x000fda000782c800 */
[----:B------:R-:W-:Y:S05]  /*1a40*/  @!P1 BRA `(.L_x_25) ;  /* 0x00000004003c9947 */ /* 0x000fea0003800000 */
[C---:B------:R-:W-:Y:S02]  /*1a50*/  FSETP.NEU.FTZ.AND P3, PT, |R0|.reuse, +INF , PT ;  /* 0x7f8000000000780b */ /* 0x040fe40003f7d200 */
[----:B------:R-:W-:Y:S02]  /*1a60*/  FSETP.NEU.FTZ.AND P2, PT, |R3|, +INF , PT ;  /* 0x7f8000000300780b */ /* 0x000fe40003f5d200 */
[----:B------:R-:W-:-:S11]  /*1a70*/  FSETP.NEU.FTZ.AND P1, PT, |R0|, +INF , PT ;  /* 0x7f8000000000780b */ /* 0x000fd60003f3d200 */
[----:B------:R-:W-:Y:S05]  /*1a80*/  @!P2 BRA !P3, `(.L_x_25) ;  /* 0x00000004002ca947 */ /* 0x000fea0005800000 */
[----:B------:R-:W-:-:S04]  /*1a90*/  LOP3.LUT P3, RZ, R0, 0x7fffffff, RZ, 0xc0, !PT ;  /* 0x7fffffff00ff7812 */ /* 0x000fc8000786c0ff */
[----:B------:R-:W-:-:S13]  /*1aa0*/  PLOP3.LUT P2, PT, P2, P3, PT, 0x2f, 0xf2 ;  /* 0x0000000000f2781c */ /* 0x000fda0001746577 */
[----:B------:R-:W-:Y:S05]  /*1ab0*/  @P2 BRA `(.L_x_26) ;  /* 0x0000000400182947 */ /* 0x000fea0003800000 */
[----:B------:R-:W-:-:S04]  /*1ac0*/  LOP3.LUT P2, RZ, R19, 0x7fffffff, RZ, 0xc0, !PT ;  /* 0x7fffffff13ff7812 */ /* 0x000fc8000784c0ff */
[----:B------:R-:W-:-:S13]  /*1ad0*/  PLOP3.LUT P1, PT, P1, P2, PT, 0x2f, 0xf2 ;  /* 0x0000000000f2781c */ /* 0x000fda0000f24577 */
[----:B------:R-:W-:Y:S05]  /*1ae0*/  @P1 BRA `(.L_x_27) ;  /* 0x0000000400001947 */ /* 0x000fea0003800000 */
[----:B------:R-:W-:Y:S02]  /*1af0*/  ISETP.GE.AND P1, PT, R18, RZ, PT ;  /* 0x000000ff1200720c */ /* 0x000fe40003f26270 */
[----:B------:R-:W-:-:S11]  /*1b00*/  ISETP.GE.AND P2, PT, R20, RZ, PT ;  /* 0x000000ff1400720c */ /* 0x000fd60003f46270 */
[----:B------:R-:W-:Y:S01]  /*1b10*/  @P1 MOV R16, RZ ;  /* 0x000000ff00101202 */ /* 0x000fe20000000f00 */
[----:B------:R-:W-:Y:S02]  /*1b20*/  @!P1 IMAD.MOV.U32 R16, RZ, RZ, -0x40 ;  /* 0xffffffc0ff109424 */ /* 0x000fe400078e00ff */
[----:B------:R-:W-:Y:S01]  /*1b30*/  @!P1 FFMA R0, R0, 1.84467440737095516160e+19, RZ ;  /* 0x5f80000000009823 */ /* 0x000fe200000000ff */
[----:B------:R-:W-:Y:S01]  /*1b40*/  @!P2 FFMA R19, R3, 1.84467440737095516160e+19, RZ ;  /* 0x5f8000000313a823 */ /* 0x000fe200000000ff */
[----:B------:R-:W-:-:S07]  /*1b50*/  @!P2 VIADD R16, R16, 0x40 ;  /* 0x000000401010a836 */ /* 0x000fce0000000000 */
.L_x_23:
[----:B------:R-:W-:Y:S01]  /*1b60*/  LEA R18, R15, 0xc0800000, 0x17 ;  /* 0xc08000000f127811 */ /* 0x000fe200078eb8ff */
[----:B------:R-:W-:Y:S04]  /*1b70*/  BSSY.RECONVERGENT B2, `(.L_x_28) ;  /* 0x0000036000027945 */ /* 0x000fe80003800200 */
[----:B------:R-:W-:Y:S02]  /*1b80*/  IMAD.IADD R20, R19, 0x1, -R18 ;  /* 0x0000000113147824 */ /* 0x000fe400078e0a12 */
[----:B------:R-:W-:Y:S02]  /*1b90*/  VIADD R19, R17, 0xffffff81 ;  /* 0xffffff8111137836 */ /* 0x000fe40000000000 */
[----:B------:R-:W0:Y:S01]  /*1ba0*/  MUFU.RCP R18, R20 ;  /* 0x0000001400127308 */ /* 0x000e220000001000 */
[----:B------:R-:W-:Y:S01]  /*1bb0*/  FADD.FTZ R21, -R20, -RZ ;  /* 0x800000ff14157221 */ /* 0x000fe20000010100 */
[C---:B------:R-:W-:Y:S01]  /*1bc0*/  IMAD R0, R19.reuse, -0x800000, R0 ;  /* 0xff80000013007824 */ /* 0x040fe200078e0200 */
[----:B------:R-:W-:-:S04]  /*1bd0*/  IADD3 R19, PT, PT, R19, 0x7f, -R15 ;  /* 0x0000007f13137810 */ /* 0x000fc80007ffe80f */
[----:B------:R-:W-:Y:S01]  /*1be0*/  IADD3 R19, PT, PT, R19, R16, RZ ;  /* 0x0000001013137210 */ /* 0x000fe20007ffe0ff */
[----:B0-----:R-:W-:-:S04]  /*1bf0*/  FFMA R17, R18, R21, 1 ;  /* 0x3f80000012117423 */ /* 0x001fc80000000015 */
[----:B------:R-:W-:-:S04]  /*1c00*/  FFMA R17, R18, R17, R18 ;  /* 0x0000001112117223 */ /* 0x000fc80000000012 */
[----:B------:R-:W-:-:S04]  /*1c10*/  FFMA R18, R0, R17, RZ ;  /* 0x0000001100127223 */ /* 0x000fc800000000ff */
[----:B------:R-:W-:-:S04]  /*1c20*/  FFMA R22, R21, R18, R0 ;  /* 0x0000001215167223 */ /* 0x000fc80000000000 */
[----:B------:R-:W-:-:S04]  /*1c30*/  FFMA R18, R17, R22, R18 ;  /* 0x0000001611127223 */ /* 0x000fc80000000012 */
[----:B------:R-:W-:-:S04]  /*1c40*/  FFMA R21, R21, R18, R0 ;  /* 0x0000001215157223 */ /* 0x000fc80000000000 */
[----:B------:R-:W-:-:S05]  /*1c50*/  FFMA R0, R17, R21, R18 ;  /* 0x0000001511007223 */ /* 0x000fca0000000012 */
[----:B------:R-:W-:-:S04]  /*1c60*/  SHF.R.U32.HI R15, RZ, 0x17, R0 ;  /* 0x00000017ff0f7819 */ /* 0x000fc80000011600 */
[----:B------:R-:W-:-:S05]  /*1c70*/  LOP3.LUT R15, R15, 0xff, RZ, 0xc0, !PT ;  /* 0x000000ff0f0f7812 */ /* 0x000fca00078ec0ff */
[----:B------:R-:W-:-:S04]  /*1c80*/  IMAD.IADD R15, R15, 0x1, R19 ;  /* 0x000000010f0f7824 */ /* 0x000fc800078e0213 */
[----:B------:R-:W-:-:S05]  /*1c90*/  VIADD R16, R15, 0xffffffff ;  /* 0xffffffff0f107836 */ /* 0x000fca0000000000 */
[----:B------:R-:W-:-:S13]  /*1ca0*/  ISETP.GE.U32.AND P1, PT, R16, 0xfe, PT ;  /* 0x000000fe1000780c */ /* 0x000fda0003f26070 */
[----:B------:R-:W-:Y:S05]  /*1cb0*/  @!P1 BRA `(.L_x_29) ;  /* 0x0000000000809947 */ /* 0x000fea0003800000 */
[----:B------:R-:W-:-:S13]  /*1cc0*/  ISETP.GT.AND P1, PT, R15, 0xfe, PT ;  /* 0x000000fe0f00780c */ /* 0x000fda0003f24270 */
[----:B------:R-:W-:Y:S05]  /*1cd0*/  @P1 BRA `(.L_x_30) ;  /* 0x00000000006c1947 */ /* 0x000fea0003800000 */
[----:B------:R-:W-:-:S13]  /*1ce0*/  ISETP.GE.AND P1, PT, R15, 0x1, PT ;  /* 0x000000010f00780c */ /* 0x000fda0003f26270 */
[----:B------:R-:W-:Y:S05]  /*1cf0*/  @P1 BRA `(.L_x_31) ;  /* 0x0000000000741947 */ /* 0x000fea0003800000 */
[----:B------:R-:W-:Y:S02]  /*1d00*/  ISETP.GE.AND P1, PT, R15, -0x18, PT ;  /* 0xffffffe80f00780c */ /* 0x000fe40003f26270 */
[----:B------:R-:W-:-:S11]  /*1d10*/  LOP3.LUT R0, R0, 0x80000000, RZ, 0xc0, !PT ;  /* 0x8000000000007812 */ /* 0x000fd600078ec0ff */
[----:B------:R-:W-:Y:S05]  /*1d20*/  @!P1 BRA `(.L_x_31) ;  /* 0x0000000000689947 */ /* 0x000fea0003800000 */
[-CC-:B------:R-:W-:Y:S01]  /*1d30*/  FFMA.RZ R16, R17, R21.reuse, R18.reuse ;  /* 0x0000001511107223 */ /* 0x180fe2000000c012 */
[C---:B------:R-:W-:Y:S02]  /*1d40*/  ISETP.NE.AND P3, PT, R15.reuse, RZ, PT ;  /* 0x000000ff0f00720c */ /* 0x040fe40003f65270 */
[----:B------:R-:W-:Y:S02]  /*1d50*/  ISETP.NE.AND P2, PT, R15, RZ, PT ;  /* 0x000000ff0f00720c */ /* 0x000fe40003f45270 */
[----:B------:R-:W-:Y:S01]  /*1d60*/  LOP3.LUT R19, R16, 0x7fffff, RZ, 0xc0, !PT ;  /* 0x007fffff10137812 */ /* 0x000fe200078ec0ff */
[CCC-:B------:R-:W-:Y:S01]  /*1d70*/  FFMA.RP R16, R17.reuse, R21.reuse, R18.reuse ;  /* 0x0000001511107223 */ /* 0x1c0fe20000008012 */
[----:B------:R-:W-:Y:S01]  /*1d80*/  FFMA.RM R17, R17, R21, R18 ;  /* 0x0000001511117223 */ /* 0x000fe20000004012 */
[----:B------:R-:W-:Y:S01]  /*1d90*/  VIADD R18, R15, 0x20 ;  /* 0x000000200f127836 */ /* 0x000fe20000000000 */
[----:B------:R-:W-:Y:S01]  /*1da0*/  LOP3.LUT R19, R19, 0x800000, RZ, 0xfc, !PT ;  /* 0x0080000013137812 */ /* 0x000fe200078efcff */
[----:B------:R-:W-:-:S02]  /*1db0*/  IMAD.MOV R15, RZ, RZ, -R15 ;  /* 0x000000ffff0f7224 */ /* 0x000fc400078e0a0f */
[----:B------:R-:W-:Y:S02]  /*1dc0*/  FSETP.NEU.FTZ.AND P1, PT, R16, R17, PT ;  /* 0x000000111000720b */ /* 0x000fe40003f3d000 */
[----:B------:R-:W-:Y:S02]  /*1dd0*/  SHF.L.U32 R18, R19, R18, RZ ;  /* 0x0000001213127219 */ /* 0x000fe400000006ff */
[----:B------:R-:W-:Y:S02]  /*1de0*/  SEL R16, R15, RZ, P3 ;  /* 0x000000ff0f107207 */ /* 0x000fe40001800000 */
[----:B------:R-:W-:Y:S02]  /*1df0*/  ISETP.NE.AND P2, PT, R18, RZ, P2 ;  /* 0x000000ff1200720c */ /* 0x000fe40001745270 */
[----:B------:R-:W-:Y:S02]  /*1e00*/  SHF.R.U32.HI R16, RZ, R16, R19 ;  /* 0x00000010ff107219 */ /* 0x000fe40000011613 */
[----:B------:R-:W-:-:S02]  /*1e10*/  PLOP3.LUT P1, PT, P1, P2, PT, 0xf8, 0x8f ;  /* 0x00000000008f781c */ /* 0x000fc40000f25f70 */
[----:B------:R-:W-:Y:S02]  /*1e20*/  SHF.R.U32.HI R18, RZ, 0x1, R16 ;  /* 0x00000001ff127819 */ /* 0x000fe40000011610 */
[----:B------:R-:W-:-:S04]  /*1e30*/  SEL R15, RZ, 0x1, !P1 ;  /* 0x00000001ff0f7807 */ /* 0x000fc80004800000 */
[----:B------:R-:W-:-:S04]  /*1e40*/  LOP3.LUT R15, R15, 0x1, R18, 0xf8, !PT ;  /* 0x000000010f0f7812 */ /* 0x000fc800078ef812 */
[----:B------:R-:W-:-:S04]  /*1e50*/  LOP3.LUT R15, R15, R16, RZ, 0xc0, !PT ;  /* 0x000000100f0f7212 */ /* 0x000fc800078ec0ff */
[----:B------:R-:W-:-:S04]  /*1e60*/  IADD3 R15, PT, PT, R18, R15, RZ ;  /* 0x0000000f120f7210 */ /* 0x000fc80007ffe0ff */
[----:B------:R-:W-:Y:S01]  /*1e70*/  LOP3.LUT R0, R15, R0, RZ, 0xfc, !PT ;  /* 0x000000000f007212 */ /* 0x000fe200078efcff */
[----:B------:R-:W-:Y:S06]  /*1e80*/  BRA `(.L_x_31) ;  /* 0x0000000000107947 */ /* 0x000fec0003800000 */
.L_x_30:
[----:B------:R-:W-:-:S04]  /*1e90*/  LOP3.LUT R0, R0, 0x80000000, RZ, 0xc0, !PT ;  /* 0x8000000000007812 */ /* 0x000fc800078ec0ff */
[----:B------:R-:W-:Y:S01]  /*1ea0*/  LOP3.LUT R0, R0, 0x7f800000, RZ, 0xfc, !PT ;  /* 0x7f80000000007812 */ /* 0x000fe200078efcff */
[----:B------:R-:W-:Y:S06]  /*1eb0*/  BRA `(.L_x_31) ;  /* 0x0000000000047947 */ /* 0x000fec0003800000 */
.L_x_29:
[----:B------:R-:W-:-:S07]  /*1ec0*/  IMAD R0, R19, 0x800000, R0 ;  /* 0x0080000013007824 */ /* 0x000fce00078e0200 */
.L_x_31:
[----:B------:R-:W-:Y:S05]  /*1ed0*/  BSYNC.RECONVERGENT B2 ;  /* 0x0000000000027941 */ /* 0x000fea0003800200 */
.L_x_28:
[----:B------:R-:W-:Y:S05]  /*1ee0*/  BRA `(.L_x_32) ;  /* 0x0000000000207947 */ /* 0x000fea0003800000 */
.L_x_27:
[----:B------:R-:W-:-:S04]  /*1ef0*/  LOP3.LUT R0, R19, 0x80000000, R0, 0x48, !PT ;  /* 0x8000000013007812 */ /* 0x000fc800078e4800 */
[----:B------:R-:W-:Y:S01]  /*1f00*/  LOP3.LUT R0, R0, 0x7f800000, RZ, 0xfc, !PT ;  /* 0x7f80000000007812 */ /* 0x000fe200078efcff */
[----:B------:R-:W-:Y:S06]  /*1f10*/  BRA `(.L_x_32) ;  /* 0x0000000000147947 */ /* 0x000fec0003800000 */
.L_x_26:
[----:B------:R-:W-:Y:S01]  /*1f20*/  LOP3.LUT R0, R19, 0x80000000, R0, 0x48, !PT ;  /* 0x8000000013007812 */ /* 0x000fe200078e4800 */
[----:B------:R-:W-:Y:S06]  /*1f30*/  BRA `(.L_x_32) ;  /* 0x00000000000c7947 */ /* 0x000fec0003800000 */
.L_x_25:
[----:B------:R-:W0:Y:S01]  /*1f40*/  MUFU.RSQ R0, -QNAN ;  /* 0xffc0000000007908 */ /* 0x000e220000001400 */
[----:B------:R-:W-:Y:S05]  /*1f50*/  BRA `(.L_x_32) ;  /* 0x0000000000047947 */ /* 0x000fea0003800000 */
.L_x_24:
[----:B------:R-:W-:-:S07]  /*1f60*/  FADD.FTZ R0, R0, R3 ;  /* 0x0000000300007221 */ /* 0x000fce0000010000 */
.L_x_32:
[----:B------:R-:W-:Y:S05]  /*1f70*/  BSYNC.RECONVERGENT B1 ;  /* 0x0000000000017941 */ /* 0x000fea0003800200 */
.L_x_22:
[----:B------:R-:W-:Y:S02]  /*1f80*/  IMAD.MOV.U32 R15, RZ, RZ, 0x0 ;  /* 0x00000000ff0f7424 */ /* 0x000fe400078e00ff */
[----:B0-----:R-:W-:Y:S02]  /*1f90*/  IMAD.MOV.U32 R17, RZ, RZ, R0 ;  /* 0x000000ffff117224 */ /* 0x001fe400078e0000 */
[----:B------:R-:W-:Y:S05]  /*1fa0*/  RET.REL.NODEC R14 `(_Z7softmaxPfS_m) ;  /* 0xffffffe00e147950 */ /* 0x000fea0003c3ffff */
.L_x_33:
[----:B------:R-:W-:-:S00]  /*1fb0*/  BRA `(.L_x_33) ;  /* 0xfffffffc00fc7947 */ /* 0x000fc0000383ffff */
[----:B------:R-:W-:-:S00]  /*1fc0*/  NOP ;  /* 0x0000000000007918 */ /* 0x000fc00000000000 */
        /* <DEDUP_REMOVED lines=11> */
.L_x_45:


//--------------------- .text._Z8row_sumsPKfPfm   --------------------------
	.section	.text._Z8row_sumsPKfPfm,"ax",@progbits
	.align	128
        .global         _Z8row_sumsPKfPfm
        .type           _Z8row_sumsPKfPfm,@function
        .size           _Z8row_sumsPKfPfm,(.L_x_46 - _Z8row_sumsPKfPfm)
        .other          _Z8row_sumsPKfPfm,@"STO_CUDA_ENTRY STV_DEFAULT"
_Z8row_sumsPKfPfm:
.text._Z8row_sumsPKfPfm:
[----:B------:R-:W-:Y:S01]  /*0000*/  LDC R1, c[0x0][0x37c] ;  /* 0x0000df00ff017b82 */ /* 0x000fe20000000800 */
[----:B------:R-:W0:Y:S07]  /*0010*/  S2R R4, SR_TID.X ;  /* 0x0000000000047919 */ /* 0x000e2e0000002100 */
[----:B------:R-:W1:Y:S01]  /*0020*/  S2UR UR5, SR_CgaCtaId ;  /* 0x00000000000579c3 */ /* 0x000e620000008800 */
[----:B------:R-:W-:Y:S02]  /*0030*/  UMOV UR4, 0x400 ;  /* 0x0000040000047882 */ /* 0x000fe40000000000 */
[----:B-1----:R-:W-:Y:S01]  /*0040*/  ULEA UR4, UR5, UR4, 0x18 ;  /* 0x0000000405047291 */ /* 0x002fe2000f8ec0ff */
[----:B------:R-:W1:Y:S05]  /*0050*/  LDCU UR5, c[0x0][0x394] ;  /* 0x00007280ff0577ac */ /* 0x000e6a0008000800 */
[----:B0-----:R-:W-:-:S05]  /*0060*/  LEA R0, R4, UR4, 0x2 ;  /* 0x0000000404007c11 */ /* 0x001fca000f8e10ff */
[----:B------:R-:W0:Y:S01]  /*0070*/  LDCU UR4, c[0x0][0x360] ;  /* 0x00006c00ff0477ac */ /* 0x000e220008000800 */
[----:B------:R2:W-:Y:S01]  /*0080*/  STS [R0], RZ ;  /* 0x000000ff00007388 */ /* 0x0005e20000000800 */
[----:B-1----:R-:W-:Y:S01]  /*0090*/  UISETP.NE.U32.AND UP0, UPT, UR5, URZ, UPT ;  /* 0x000000ff0500728c */ /* 0x002fe2000bf05070 */
[----:B0-----:R-:W-:-:S08]  /*00a0*/  IMAD.U32 R14, RZ, RZ, UR4 ;  /* 0x00000004ff0e7e24 */ /* 0x001fd0000f8e00ff */
[----:B--2---:R-:W-:Y:S05]  /*00b0*/  BRA.U UP0, `(.L_x_34) ;  /* 0x0000000100587547 */ /* 0x004fea000b800000 */
        /* <DEDUP_REMOVED lines=15> */
[----:B------:R-:W-:Y:S02]  /*01b0*/  @P0 VIADD R6, R6, -UR4 ;  /* 0x8000000406060c36 */ /* 0x000fe40008000000 */
[----:B------:R-:W-:-:S03]  /*01c0*/  @P0 VIADD R3, R3, 0x1 ;  /* 0x0000000103030836 */ /* 0x000fc60000000000 */
[----:B------:R-:W-:-:S13]  /*01d0*/  ISETP.GE.U32.AND P1, PT, R6, UR4, PT ;  /* 0x0000000406007c0c */ /* 0x000fda000bf26070 */
[----:B------:R-:W-:Y:S01]  /*01e0*/  @P1 VIADD R3, R3, 0x1 ;  /* 0x0000000103031836 */ /* 0x000fe20000000000 */
[----:B------:R-:W-:-:S04]  /*01f0*/  @!P2 LOP3.LUT R3, RZ, UR4, RZ, 0x33, !PT ;  /* 0x00000004ff03ac12 */ /* 0x000fc8000f8e33ff */
[----:B------:R-:W-:Y:S01]  /*0200*/  MOV R6, R3 ;  /* 0x0000000300067202 */ /* 0x000fe20000000f00 */
[----:B------:R-:W-:Y:S06]  /*0210*/  BRA `(.L_x_35) ;  /* 0x0000000000087947 */ /* 0x000fec0003800000 */
.L_x_34:
[----:B------:R-:W-:-:S07]  /*0220*/  MOV R2, 0x240 ;  /* 0x0000024000027802 */ /* 0x000fce0000000f00 */
[----:B------:R-:W-:Y:S05]  /*0230*/  CALL.REL.NOINC `($__internal_2_$__cuda_sm20_div_u64) ;  /* 0x0000000400a07944 */ /* 0x000fea0003c00000 */
.L_x_35:
        /* <DEDUP_REMOVED lines=11> */
[----:B------:R-:W-:Y:S01]  /*02f0*/  UMOV UR4, URZ ;  /* 0x000000ff00047c82 */ /* 0x000fe20008000000 */
[C---:B------:R-:W-:Y:S01]  /*0300*/  ISETP.GE.U32.AND.EX P2, PT, R7.reuse, RZ, PT, P2 ;  /* 0x000000ff0700720c */ /* 0x040fe20003f46120 */
[----:B------:R-:W-:Y:S01]  /*0310*/  IMAD.MOV.U32 R29, RZ, RZ, RZ ;  /* 0x000000ffff1d7224 */ /* 0x000fe200078e00ff */
[----:B------:R-:W-:Y:S02]  /*0320*/  SEL R19, R6, 0x1, P1 ;  /* 0x0000000106137807 */ /* 0x000fe40000800000 */
[----:B------:R-:W-:-:S02]  /*0330*/  SEL R18, R7, RZ, P1 ;  /* 0x000000ff07127207 */ /* 0x000fc40000800000 */
[----:B------:R-:W-:-:S04]  /*0340*/  LOP3.LUT R15, R19, 0x3, RZ, 0xc0, !PT ;  /* 0x00000003130f7812 */ /* 0x000fc800078ec0ff */
[----:B------:R-:W-:-:S04]  /*0350*/  ISETP.NE.U32.AND P0, PT, R15, RZ, PT ;  /* 0x000000ff0f00720c */ /* 0x000fc80003f05070 */
[----:B------:R-:W-:Y:S01]  /*0360*/  ISETP.NE.AND.EX P0, PT, R16, RZ, PT, P0 ;  /* 0x000000ff1000720c */ /* 0x000fe20003f05300 */
[----:B0-----:R-:W-:-:S04]  /*0370*/  IMAD.WIDE.U32 R2, R17, UR8, R4 ;  /* 0x0000000811027c25 */ /* 0x001fc8000f8e0004 */
[----:B------:R-:W-:Y:S01]  /*0380*/  IMAD R17, R17, UR9, R3 ;  /* 0x0000000911117c24 */ /* 0x000fe2000f8e0203 */
[----:B------:R-:W-:Y:S07]  /*0390*/  @!P2 BRA `(.L_x_37) ;  /* 0x0000000000a8a947 */ /* 0x000fee0003800000 */
[----:B------:R-:W-:Y:S01]  /*03a0*/  HFMA2 R21, -RZ, RZ, 0, 0 ;  /* 0x00000000ff157431 */ /* 0x000fe200000001ff */
[----:B------:R-:W-:Y:S01]  /*03b0*/  LOP3.LUT R19, R19, 0xfffffffc, RZ, 0xc0, !PT ;  /* 0xfffffffc13137812 */ /* 0x000fe200078ec0ff */
[C---:B------:R-:W-:Y:S01]  /*03c0*/  IMAD.SHL.U32 R25, R14.reuse, 0x2, RZ ;  /* 0x000000020e197824 */ /* 0x040fe200078e00ff */
[----:B------:R-:W0:Y:S01]  /*03d0*/  LDCU.64 UR8, c[0x0][0x380] ;  /* 0x00007000ff0877ac */ /* 0x000e220008000a00 */
[----:B------:R-:W-:Y:S02]  /*03e0*/  IMAD R23, R14, 0x3, RZ ;  /* 0x000000030e177824 */ /* 0x000fe400078e02ff */
[----:B------:R-:W-:Y:S01]  /*03f0*/  IMAD.MOV.U32 R29, RZ, RZ, RZ ;  /* 0x000000ffff1d7224 */ /* 0x000fe200078e00ff */
[----:B------:R-:W-:Y:S01]  /*0400*/  UMOV UR4, URZ ;  /* 0x000000ff00047c82 */ /* 0x000fe20008000000 */
[----:B------:R-:W-:-:S07]  /*0410*/  IMAD.MOV.U32 R27, RZ, RZ, R14 ;  /* 0x000000ffff1b7224 */ /* 0x000fce00078e000e */
.L_x_38:
[-C--:B------:R-:W-:Y:S02]  /*0420*/  IADD3 R6, P2, PT, R21, R2.reuse, RZ ;  /* 0x0000000215067210 */ /* 0x080fe40007f5e0ff */
[-C--:B------:R-:W-:Y:S02]  /*0430*/  IADD3 R7, P1, PT, R27, R2.reuse, RZ ;  /* 0x000000021b077210 */ /* 0x080fe40007f3e0ff */
[----:B0-----:R-:W-:Y:S01]  /*0440*/  LEA R10, P3, R6, UR8, 0x2 ;  /* 0x00000008060a7c11 */ /* 0x001fe2000f8610ff */
[--C-:B------:R-:W-:Y:S01]  /*0450*/  IMAD.X R11, RZ, RZ, R17.reuse, P2 ;  /* 0x000000ffff0b7224 */ /* 0x100fe200010e0611 */
[----:B------:R-:W-:Y:S01]  /*0460*/  IADD3 R9, P2, PT, R25, R2, RZ ;  /* 0x0000000219097210 */ /* 0x000fe20007f5e0ff */
[----:B------:R-:W-:-:S03]  /*0470*/  IMAD.X R20, RZ, RZ, R17, P1 ;  /* 0x000000ffff147224 */ /* 0x000fc600008e0611 */
[----:B------:R-:W-:Y:S01]  /*0480*/  LEA.HI.X R11, R6, UR9, R11, 0x2, P3 ;  /* 0x00000009060b7c11 */ /* 0x000fe200098f140b */
[--C-:B------:R-:W-:Y:S01]  /*0490*/  IMAD.X R12, RZ, RZ, R17.reuse, P2 ;  /* 0x000000ffff0c7224 */ /* 0x100fe200010e0611 */
[----:B------:R-:W-:Y:S02]  /*04a0*/  LEA R6, P1, R7, UR8, 0x2 ;  /* 0x0000000807067c11 */ /* 0x000fe4000f8210ff */
[----:B------:R-:W-:Y:S01]  /*04b0*/  LEA R8, P2, R9, UR8, 0x2 ;  /* 0x0000000809087c11 */ /* 0x000fe2000f8410ff */
[----:B------:R-:W2:Y:S01]  /*04c0*/  LDG.E R10, desc[UR6][R10.64] ;  /* 0x000000060a0a7981 */ /* 0x000ea2000c1e1900 */
[----:B------:R-:W-:Y:S02]  /*04d0*/  LEA.HI.X R7, R7, UR9, R20, 0x2, P1 ;  /* 0x0000000907077c11 */ /* 0x000fe400088f1414 */
[----:B------:R-:W-:Y:S02]  /*04e0*/  IADD3 R13, P1, PT, R23, R2, RZ ;  /* 0x00000002170d7210 */ /* 0x000fe40007f3e0ff */
[----:B------:R-:W-:Y:S01]  /*04f0*/  LEA.HI.X R9, R9, UR9, R12, 0x2, P2 ;  /* 0x0000000909097c11 */ /* 0x000fe200090f140c */
[----:B------:R-:W3:Y:S02]  /*0500*/  LDG.E R6, desc[UR6][R6.64] ;  /* 0x0000000606067981 */ /* 0x000ee4000c1e1900 */
[----:B------:R-:W-:Y:S01]  /*0510*/  IMAD.X R20, RZ, RZ, R17, P1 ;  /* 0x000000ffff147224 */ /* 0x000fe200008e0611 */
[C---:B------:R-:W-:Y:S01]  /*0520*/  LEA R12, P1, R13.reuse, UR8, 0x2 ;  /* 0x000000080d0c7c11 */ /* 0x040fe2000f8210ff */
[----:B------:R-:W4:Y:S03]  /*0530*/  LDG.E R8, desc[UR6][R8.64] ;  /* 0x0000000608087981 */ /* 0x000f26000c1e1900 */
[----:B------:R-:W-:-:S05]  /*0540*/  LEA.HI.X R13, R13, UR9, R20, 0x2, P1 ;  /* 0x000000090d0d7c11 */ /* 0x000fca00088f1414 */
[----:B------:R-:W5:Y:S01]  /*0550*/  LDG.E R12, desc[UR6][R12.64] ;  /* 0x000000060c0c7981 */ /* 0x000f62000c1e1900 */
[----:B------:R-:W-:-:S04]  /*0560*/  IADD3 R19, P1, PT, R19, -0x4, RZ ;  /* 0xfffffffc13137810 */ /* 0x000fc80007f3e0ff */
[----:B------:R-:W-:Y:S02]  /*0570*/  IADD3.X R18, PT, PT, R18, -0x1, RZ, P1, !PT ;  /* 0xffffffff12127810 */ /* 0x000fe40000ffe4ff */
[----:B------:R-:W-:-:S04]  /*0580*/  ISETP.NE.U32.AND P1, PT, R19, RZ, PT ;  /* 0x000000ff1300720c */ /* 0x000fc80003f25070 */
[----:B------:R-:W-:Y:S01]  /*0590*/  ISETP.NE.AND.EX P1, PT, R18, RZ, PT, P1 ;  /* 0x000000ff1200720c */ /* 0x000fe20003f25310 */
[----:B------:R-:W-:Y:S01]  /*05a0*/  UIADD3 UR4, UPT, UPT, UR4, 0x4, URZ ;  /* 0x0000000404047890 */ /* 0x000fe2000fffe0ff */
[C---:B------:R-:W-:Y:S01]  /*05b0*/  IMAD R21, R14.reuse, 0x4, R21 ;  /* 0x000000040e157824 */ /* 0x040fe200078e0215 */
[C---:B------:R-:W-:Y:S01]  /*05c0*/  LEA R27, R14.reuse, R27, 0x2 ;  /* 0x0000001b0e1b7211 */ /* 0x040fe200078e10ff */
[C---:B------:R-:W-:Y:S02]  /*05d0*/  IMAD R25, R14.reuse, 0x4, R25 ;  /* 0x000000040e197824 */ /* 0x040fe400078e0219 */
[----:B------:R-:W-:Y:S02]  /*05e0*/  IMAD R23, R14, 0x4, R23 ;  /* 0x000000040e177824 */ /* 0x000fe400078e0217 */
[----:B--2---:R-:W-:-:S04]  /*05f0*/  FADD R29, R10, R29 ;  /* 0x0000001d0a1d7221 */ /* 0x004fc80000000000 */
[----:B---3--:R-:W-:-:S04]  /*0600*/  FADD R29, R29, R6 ;  /* 0x000000061d1d7221 */ /* 0x008fc80000000000 */
[----:B----4-:R-:W-:-:S04]  /*0610*/  FADD R29, R29, R8 ;  /* 0x000000081d1d7221 */ /* 0x010fc80000000000 */
[----:B-----5:R-:W-:Y:S01]  /*0620*/  FADD R29, R29, R12 ;  /* 0x0000000c1d1d7221 */ /* 0x020fe20000000000 */
[----:B------:R-:W-:Y:S06]  /*0630*/  @P1 BRA `(.L_x_38) ;  /* 0xfffffffc00781947 */ /* 0x000fec000383ffff */
.L_x_37:
[----:B------:R-:W-:Y:S05]  /*0640*/  @!P0 BRA `(.L_x_39) ;  /* 0x0000000000388947 */ /* 0x000fea0003800000 */
[----:B------:R-:W-:Y:S01]  /*0650*/  IMAD R9, R14, UR4, RZ ;  /* 0x000000040e097c24 */ /* 0x000fe2000f8e02ff */
[----:B------:R-:W0:Y:S06]  /*0660*/  LDCU.64 UR8, c[0x0][0x380] ;  /* 0x00007000ff0877ac */ /* 0x000e2c0008000a00 */
.L_x_40:
[----:B------:R-:W-:-:S05]  /*0670*/  IADD3 R7, P0, PT, R9, R2, RZ ;  /* 0x0000000209077210 */ /* 0x000fca0007f1e0ff */
[----:B------:R-:W-:Y:S01]  /*0680*/  IMAD.X R8, RZ, RZ, R17, P0 ;  /* 0x000000ffff087224 */ /* 0x000fe200000e0611 */
[----:B0-----:R-:W-:-:S04]  /*0690*/  LEA R6, P0, R7, UR8, 0x2 ;  /* 0x0000000807067c11 */ /* 0x001fc8000f8010ff */
[----:B------:R-:W-:-:S05]  /*06a0*/  LEA.HI.X R7, R7, UR9, R8, 0x2, P0 ;  /* 0x0000000907077c11 */ /* 0x000fca00080f1408 */
[----:B------:R-:W2:Y:S01]  /*06b0*/  LDG.E R6, desc[UR6][R6.64] ;  /* 0x0000000606067981 */ /* 0x000ea2000c1e1900 */
[----:B------:R-:W-:Y:S01]  /*06c0*/  IADD3 R15, P0, PT, R15, -0x1, RZ ;  /* 0xffffffff0f0f7810 */ /* 0x000fe20007f1e0ff */
[----:B------:R-:W-:-:S03]  /*06d0*/  IMAD.IADD R9, R14, 0x1, R9 ;  /* 0x000000010e097824 */ /* 0x000fc600078e0209 */
[----:B------:R-:W-:Y:S02]  /*06e0*/  IADD3.X R16, PT, PT, R16, -0x1, RZ, P0, !PT ;  /* 0xffffffff10107810 */ /* 0x000fe400007fe4ff */
[----:B------:R-:W-:-:S04]  /*06f0*/  ISETP.NE.U32.AND P0, PT, R15, RZ, PT ;  /* 0x000000ff0f00720c */ /* 0x000fc80003f05070 */
[----:B------:R-:W-:Y:S01]  /*0700*/  ISETP.NE.AND.EX P0, PT, R16, RZ, PT, P0 ;  /* 0x000000ff1000720c */ /* 0x000fe20003f05300 */
[----:B--2---:R-:W-:-:S12]  /*0710*/  FADD R29, R6, R29 ;  /* 0x0000001d061d7221 */ /* 0x004fd80000000000 */
[----:B------:R-:W-:Y:S05]  /*0720*/  @P0 BRA `(.L_x_40) ;  /* 0xfffffffc00d00947 */ /* 0x000fea000383ffff */
.L_x_39:
[----:B------:R0:W-:Y:S02]  /*0730*/  STS [R0], R29 ;  /* 0x0000001d00007388 */ /* 0x0001e40000000800 */
.L_x_36:
[----:B------:R-:W-:Y:S02]  /*0740*/  ISETP.GE.U32.AND P0, PT, R14, 0x2, PT ;  /* 0x000000020e00780c */ /* 0x000fe40003f06070 */
[----:B------:R-:W-:-:S11]  /*0750*/  ISETP.NE.AND P1, PT, R4, RZ, PT ;  /* 0x000000ff0400720c */ /* 0x000fd60003f25270 */
[----:B------:R-:W-:Y:S05]  /*0760*/  @!P0 BRA `(.L_x_41) ;  /* 0x00000000002c8947 */ /* 0x000fea0003800000 */
.L_x_42:
        /* <DEDUP_REMOVED lines=8> */
[----:B------:R-:W-:Y:S01]  /*07f0*/  ISETP.GT.U32.AND P0, PT, R14, 0x3, PT ;  /* 0x000000030e00780c */ /* 0x000fe20003f04070 */
[----:B------:R-:W-:-:S12]  /*0800*/  IMAD.MOV.U32 R14, RZ, RZ, R7 ;  /* 0x000000ffff0e7224 */ /* 0x000fd800078e0007 */
[----:B-1----:R-:W-:Y:S05]  /*0810*/  @P0 BRA `(.L_x_42) ;  /* 0xfffffffc00d40947 */ /* 0x002fea000383ffff */
.L_x_41:
[----:B------:R-:W-:Y:S05]  /*0820*/  @P1 EXIT ;  /* 0x000000000000194d */ /* 0x000fea0003800000 */
[----:B------:R-:W1:Y:S01]  /*0830*/  S2UR UR5, SR_CgaCtaId ;  /* 0x00000000000579c3 */ /* 0x000e620000008800 */
[----:B------:R-:W-:Y:S01]  /*0840*/  UMOV UR4, 0x400 ;  /* 0x0000040000047882 */ /* 0x000fe20000000000 */
[----:B------:R-:W2:Y:S06]  /*0850*/  S2R R7, SR_CTAID.X ;  /* 0x0000000000077919 */ /* 0x000eac0000002500 */
[----:B------:R-:W2:Y:S01]  /*0860*/  LDC.64 R2, c[0x0][0x388] ;  /* 0x0000e200ff027b82 */ /* 0x000ea20000000a00 */
[----:B-1----:R-:W-:-:S09]  /*0870*/  ULEA UR4, UR5, UR4, 0x18 ;  /* 0x0000000405047291 */ /* 0x002fd2000f8ec0ff */
[----:B------:R-:W1:Y:S01]  /*0880*/  LDS R5, [UR4] ;  /* 0x00000004ff057984 */ /* 0x000e620008000800 */
[----:B--2---:R-:W-:-:S05]  /*0890*/  IMAD.WIDE.U32 R2, R7, 0x4, R2 ;  /* 0x0000000407027825 */ /* 0x004fca00078e0002 */
[----:B-1----:R-:W-:Y:S01]  /*08a0*/  STG.E desc[UR6][R2.64], R5 ;  /* 0x0000000502007986 */ /* 0x002fe2000c101906 */
[----:B------:R-:W-:Y:S05]  /*08b0*/  EXIT ;  /* 0x000000000000794d */ /* 0x000fea0003800000 */
        .weak           $__internal_2_$__cuda_sm20_div_u64
        .type           $__internal_2_$__cuda_sm20_div_u64,@function
        .size           $__internal_2_$__cuda_sm20_div_u64,(.L_x_46 - $__internal_2_$__cuda_sm20_div_u64)
$__internal_2_$__cuda_sm20_div_u64:
[----:B------:R-:W-:Y:S02]  /*08c0*/  UMOV UR5, URZ ;  /* 0x000000ff00057c82 */ /* 0x000fe40008000000 */
[----:B------:R-:W0:Y:S08]  /*08d0*/  I2F.U64.RP R3, UR4 ;  /* 0x0000000400037d12 */ /* 0x000e300008309000 */
[----:B0-----:R-:W0:Y:S02]  /*08e0*/  MUFU.RCP R3, R3 ;  /* 0x0000000300037308 */ /* 0x001e240000001000 */
[----:B0-----:R-:W-:-:S06]  /*08f0*/  IADD3 R6, PT, PT, R3, 0x1ffffffe, RZ ;  /* 0x1ffffffe03067810 */ /* 0x001fcc0007ffe0ff */
[----:B------:R-:W0:Y:S02]  /*0900*/  F2I.U64.TRUNC R6, R6 ;  /* 0x0000000600067311 */ /* 0x000e24000020d800 */
[----:B0-----:R-:W-:-:S04]  /*0910*/  IMAD.WIDE.U32 R8, R6, UR4, RZ ;  /* 0x0000000406087c25 */ /* 0x001fc8000f8e00ff */
[----:B------:R-:W-:Y:S01]  /*0920*/  IMAD R9, R7, UR4, R9 ;  /* 0x0000000407097c24 */ /* 0x000fe2000f8e0209 */
[----:B------:R-:W-:-:S05]  /*0930*/  IADD3 R11, P0, PT, RZ, -R8, RZ ;  /* 0x80000008ff0b7210 */ /* 0x000fca0007f1e0ff */
[----:B------:R-:W-:-:S04]  /*0940*/  IMAD.HI.U32 R8, R6, R11, RZ ;  /* 0x0000000b06087227 */ /* 0x000fc800078e00ff */
[----:B------:R-:W-:Y:S02]  /*0950*/  IMAD.X R13, RZ, RZ, ~R9, P0 ;  /* 0x000000ffff0d7224 */ /* 0x000fe400000e0e09 */
[----:B------:R-:W-:Y:S02]  /*0960*/  IMAD.MOV.U32 R9, RZ, RZ, R6 ;  /* 0x000000ffff097224 */ /* 0x000fe400078e0006 */
        /* <DEDUP_REMOVED lines=43> */
[----:B------:R-:W-:Y:S01]  /*0c20*/  IMAD.MOV.U32 R3, RZ, RZ, 0x0 ;  /* 0x00000000ff037424 */ /* 0x000fe200078e00ff */
        /* <DEDUP_REMOVED lines=10> */
[----:B------:R-:W-:Y:S06]  /*0cd0*/  RET.REL.NODEC R2 `(_Z8row_sumsPKfPfm) ;  /* 0xfffffff002c87950 */ /* 0x000fec0003c3ffff */
.L_x_43:
        /* <DEDUP_REMOVED lines=10> */
.L_x_46:


//--------------------- .nv.shared._Z7softmaxPfS_m --------------------------
	.section	.nv.shared._Z7softmaxPfS_m,"aw",@nobits
	.sectionflags	@""
	.align	4
.nv.shared._Z7softmaxPfS_m:
	.zero		2048


//--------------------- .nv.shared.reserved.0     --------------------------
	.section	.nv.shared.reserved.0,"aw",@nobits
	.weak		__nv_reservedSMEM_offset_0_alias
	.size		__nv_reservedSMEM_offset_0_alias, 0, 64
	.other		__nv_reservedSMEM_offset_0_alias,@"STO_CUDA_RESERVED_SHARED STV_DEFAULT"
__nv_reservedSMEM_offset_0_alias:
	.zero		0
	.zero		64


//--------------------- .nv.shared._Z8row_sumsPKfPfm --------------------------
	.section	.nv.shared._Z8row_sumsPKfPfm,"aw",@nobits
	.sectionflags	@""
	.align	4
.nv.shared._Z8row_sumsPKfPfm:
	.zero		2048


//--------------------- .nv.constant0._Z7softmaxPfS_m --------------------------
	.section	.nv.constant0._Z7softmaxPfS_m,"a",@progbits
	.sectionflags	@""
	.align	4
.nv.constant0._Z7softmaxPfS_m:
	.zero		920


//--------------------- .nv.constant0._Z8row_sumsPKfPfm --------------------------
	.section	.nv.constant0._Z8row_sumsPKfPfm,"a",@progbits
	.sectionflags	@""
	.align	4
.nv.constant0._Z8row_sumsPKfPfm:
	.zero		920


//--------------------- SYMBOLS --------------------------

	.type		.nv.reservedSmem.offset0,@object
	.size		.nv.reservedSmem.offset0,0x4
	.type		.nv.reservedSmem.cap,@object
	.size		.nv.reservedSmem.cap,0x4
